//
// Generated by NVIDIA NVVM Compiler
//
// Compiler Build ID: CL-36424714
// Cuda compilation tools, release 13.0, V13.0.88
// Based on NVVM 20.0.0
//

.version 9.0
.target sm_100
.address_size 64

	// .globl	_Z7dfs_gpuILi12EEvPlii
// _ZZ7dfs_gpuILi12EEvPliiE12availability has been demoted
// _ZZ7dfs_gpuILi12EEvPliiE4open has been demoted
// _ZZ7dfs_gpuILi12EEvPliiE5stack has been demoted
// _ZZ7dfs_gpuILi12EEvPliiE11pgpualigned has been demoted
// _ZZ7dfs_gpuILi15EEvPliiE12availability has been demoted
// _ZZ7dfs_gpuILi15EEvPliiE4open has been demoted
// _ZZ7dfs_gpuILi15EEvPliiE5stack has been demoted
// _ZZ7dfs_gpuILi15EEvPliiE11pgpualigned has been demoted
// _ZZ7dfs_gpuILi19EEvPliiE12availability has been demoted
// _ZZ7dfs_gpuILi19EEvPliiE4open has been demoted
// _ZZ7dfs_gpuILi19EEvPliiE5stack has been demoted
// _ZZ7dfs_gpuILi19EEvPliiE11pgpualigned has been demoted
// _ZZ7dfs_gpuILi20EEvPliiE12availability has been demoted
// _ZZ7dfs_gpuILi20EEvPliiE4open has been demoted
// _ZZ7dfs_gpuILi20EEvPliiE5stack has been demoted
// _ZZ7dfs_gpuILi20EEvPliiE11pgpualigned has been demoted

.visible .entry _Z7dfs_gpuILi12EEvPlii(
	.param .u64 .ptr .align 1 _Z7dfs_gpuILi12EEvPlii_param_0,
	.param .u32 _Z7dfs_gpuILi12EEvPlii_param_1,
	.param .u32 _Z7dfs_gpuILi12EEvPlii_param_2
)
{
	.reg .pred 	%p<28>;
	.reg .b16 	%rs<27>;
	.reg .b32 	%r<66>;
	.reg .b64 	%rd<40>;
	// demoted variable
	.shared .align 4 .b8 _ZZ7dfs_gpuILi12EEvPliiE12availability[400];
	// demoted variable
	.shared .align 8 .b8 _ZZ7dfs_gpuILi12EEvPliiE4open[1600];
	// demoted variable
	.shared .align 1 .b8 _ZZ7dfs_gpuILi12EEvPliiE5stack[1152];
	// demoted variable
	.shared .align 8 .b8 _ZZ7dfs_gpuILi12EEvPliiE11pgpualigned[64];
	ld.param.u64 	%rd12, [_Z7dfs_gpuILi12EEvPlii_param_0];
	ld.param.u32 	%r20, [_Z7dfs_gpuILi12EEvPlii_param_1];
	ld.param.u32 	%r21, [_Z7dfs_gpuILi12EEvPlii_param_2];
	cvta.to.global.u64 	%rd1, %rd12;
	mov.u32 	%r22, %ctaid.x;
	shl.b32 	%r23, %r22, 2;
	mov.u32 	%r24, %tid.x;
	add.s32 	%r25, %r23, %r24;
	mad.lo.s32 	%r26, %r20, %r25, %r21;
	mov.u32 	%r27, _ZZ7dfs_gpuILi12EEvPliiE12availability;
	mad.lo.s32 	%r1, %r24, 100, %r27;
	mov.u32 	%r28, _ZZ7dfs_gpuILi12EEvPliiE4open;
	mad.lo.s32 	%r2, %r24, 400, %r28;
	mov.u32 	%r29, _ZZ7dfs_gpuILi12EEvPliiE5stack;
	mad.lo.s32 	%r3, %r24, 288, %r29;
	shl.b32 	%r30, %r24, 4;
	mov.u32 	%r31, _ZZ7dfs_gpuILi12EEvPliiE11pgpualigned;
	add.s32 	%r4, %r31, %r30;
	mov.b32 	%r32, 4095;
	st.shared.u32 	[%r1], %r32;
	mov.b64 	%rd13, 0;
	st.shared.u64 	[%r2], %rd13;
	st.shared.u64 	[%r2+8], %rd13;
	mov.b16 	%rs10, 0;
	st.shared.u8 	[%r3], %rs10;
	mov.b16 	%rs11, 255;
	st.shared.u8 	[%r3+1], %rs11;
	st.shared.u8 	[%r3+2], %rs10;
	st.shared.u8 	[%r3+3], %rs10;
	cvt.s64.s32 	%rd2, %r26;
	mov.b32 	%r65, 4;
$L__BB0_1:
	mov.u32 	%r5, %r65;
	add.s32 	%r6, %r3, %r5;
	ld.shared.u8 	%rs26, [%r6+-1];
	ld.shared.u8 	%rs12, [%r6+-2];
	ld.shared.s8 	%rs2, [%r6+-3];
	add.s32 	%r65, %r5, -4;
	ld.shared.s8 	%rs3, [%r6+-4];
	mul.wide.s16 	%r33, %rs3, 16;
	add.s32 	%r8, %r2, %r33;
	ld.shared.u64 	%rd38, [%r8];
	st.shared.u64 	[%r8+16], %rd38;
	ld.shared.u64 	%rd39, [%r8+8];
	st.shared.u64 	[%r8+24], %rd39;
	mul.wide.s16 	%r34, %rs3, 4;
	add.s32 	%r9, %r1, %r34;
	ld.shared.u32 	%r62, [%r9];
	setp.eq.s16 	%p1, %rs12, 0;
	@%p1 bra 	$L__BB0_5;
	setp.lt.s16 	%p2, %rs2, 0;
	@%p2 bra 	$L__BB0_4;
	cvt.s32.s16 	%r36, %rs2;
	add.s32 	%r37, %r4, %r36;
	st.shared.u8 	[%r37], %rs3;
	mov.b32 	%r38, 1;
	shl.b32 	%r39, %r38, %r36;
	xor.b32  	%r62, %r62, %r39;
	add.s64 	%rd16, %rd39, -1;
	and.b64  	%rd39, %rd16, %rd39;
	st.shared.u64 	[%r8+24], %rd39;
	bra.uni 	$L__BB0_8;
$L__BB0_4:
	cvt.s32.s16 	%r35, %rs3;
	mov.b64 	%rd14, 8388608;
	shr.u64 	%rd15, %rd14, %r35;
	or.b64  	%rd39, %rd39, %rd15;
	st.shared.u64 	[%r8+24], %rd39;
	add.s16 	%rs26, %rs26, 1;
	bra.uni 	$L__BB0_8;
$L__BB0_5:
	setp.lt.s16 	%p3, %rs2, 0;
	@%p3 bra 	$L__BB0_7;
	cvt.s32.s16 	%r41, %rs2;
	add.s32 	%r42, %r4, %r41;
	st.shared.u8 	[%r42], %rs3;
	mov.b32 	%r43, 1;
	shl.b32 	%r44, %r43, %r41;
	xor.b32  	%r62, %r62, %r44;
	add.s64 	%rd19, %rd38, -1;
	and.b64  	%rd38, %rd19, %rd38;
	st.shared.u64 	[%r8+16], %rd38;
	bra.uni 	$L__BB0_8;
$L__BB0_7:
	cvt.s32.s16 	%r40, %rs3;
	mov.b64 	%rd17, 8388608;
	shr.u64 	%rd18, %rd17, %r40;
	or.b64  	%rd38, %rd38, %rd18;
	st.shared.u64 	[%r8+16], %rd38;
	add.s16 	%rs26, %rs26, 1;
$L__BB0_8:
	add.s16 	%rs7, %rs3, 1;
	st.shared.u32 	[%r9+4], %r62;
	and.b16  	%rs13, %rs3, 255;
	setp.eq.s16 	%p4, %rs3, 6;
	@%p4 bra 	$L__BB0_12;
	setp.ne.s16 	%p5, %rs13, 23;
	@%p5 bra 	$L__BB0_13;
	atom.global.add.u64 	%rd11, [%rd1], 1;
	setp.gt.s64 	%p7, %rd11, 99999999;
	@%p7 bra 	$L__BB0_21;
	shl.b64 	%rd30, %rd11, 4;
	add.s64 	%rd31, %rd1, %rd30;
	ld.shared.u64 	%rd32, [%r4];
	st.global.u64 	[%rd31+8], %rd32;
	ld.shared.u64 	%rd33, [%r4+8];
	st.global.u64 	[%rd31+16], %rd33;
	bra.uni 	$L__BB0_21;
$L__BB0_12:
	sub.s64 	%rd20, %rd39, %rd38;
	cvt.s64.s32 	%rd21, %r62;
	mad.lo.s64 	%rd22, %rd20, 131071, %rd21;
	mul.hi.u64 	%rd23, %rd22, 1125968630513921;
	sub.s64 	%rd24, %rd22, %rd23;
	shr.u64 	%rd25, %rd24, 1;
	add.s64 	%rd26, %rd25, %rd23;
	shr.u64 	%rd27, %rd26, 13;
	mul.lo.s64 	%rd28, %rd27, 16383;
	sub.s64 	%rd29, %rd22, %rd28;
	setp.ne.s64 	%p6, %rd29, %rd2;
	@%p6 bra 	$L__BB0_21;
$L__BB0_13:
	setp.eq.s64 	%p8, %rd38, 0;
	@%p8 bra 	$L__BB0_16;
	setp.lt.s16 	%p9, %rs3, 12;
	neg.s64 	%rd34, %rd38;
	and.b64  	%rd35, %rd38, %rd34;
	clz.b64 	%r45, %rd35;
	cvt.u16.u32 	%rs14, %r45;
	sub.s16 	%rs15, %rs3, %rs14;
	add.s16 	%rs8, %rs15, 39;
	and.b16  	%rs16, %rs8, 255;
	setp.lt.u16 	%p10, %rs16, 12;
	cvt.u32.u16 	%r46, %rs8;
	and.b32  	%r47, %r46, 255;
	mov.b32 	%r48, 1;
	shl.b32 	%r49, %r48, %r47;
	and.b32  	%r51, %r49, %r62;
	setp.ne.s32 	%p11, %r51, 0;
	and.pred  	%p12, %p10, %p11;
	setp.ne.s16 	%p13, %rs16, 0;
	or.pred  	%p14, %p9, %p13;
	and.pred  	%p15, %p12, %p14;
	not.pred 	%p16, %p15;
	@%p16 bra 	$L__BB0_16;
	st.shared.u8 	[%r6+-4], %rs7;
	st.shared.u8 	[%r6+-3], %rs8;
	mov.b16 	%rs17, 0;
	st.shared.u8 	[%r6+-2], %rs17;
	st.shared.u8 	[%r6+-1], %rs26;
	mov.u32 	%r65, %r5;
$L__BB0_16:
	setp.eq.s64 	%p17, %rd39, 0;
	@%p17 bra 	$L__BB0_19;
	setp.lt.s16 	%p18, %rs3, 12;
	neg.s64 	%rd36, %rd39;
	and.b64  	%rd37, %rd39, %rd36;
	clz.b64 	%r52, %rd37;
	cvt.u16.u32 	%rs18, %r52;
	sub.s16 	%rs19, %rs3, %rs18;
	add.s16 	%rs9, %rs19, 39;
	and.b16  	%rs20, %rs9, 255;
	setp.lt.u16 	%p19, %rs20, 12;
	cvt.u32.u16 	%r53, %rs9;
	and.b32  	%r54, %r53, 255;
	mov.b32 	%r55, 1;
	shl.b32 	%r56, %r55, %r54;
	and.b32  	%r58, %r56, %r62;
	setp.ne.s32 	%p20, %r58, 0;
	and.pred  	%p21, %p19, %p20;
	setp.ne.s16 	%p22, %rs20, 0;
	or.pred  	%p23, %p18, %p22;
	and.pred  	%p24, %p21, %p23;
	not.pred 	%p25, %p24;
	@%p25 bra 	$L__BB0_19;
	add.s32 	%r59, %r3, %r65;
	st.shared.u8 	[%r59], %rs7;
	st.shared.u8 	[%r59+1], %rs9;
	mov.b16 	%rs21, 1;
	st.shared.u8 	[%r59+2], %rs21;
	add.s32 	%r65, %r65, 4;
	st.shared.u8 	[%r59+3], %rs26;
$L__BB0_19:
	cvt.s16.s8 	%rs22, %rs26;
	setp.gt.s16 	%p26, %rs22, 11;
	@%p26 bra 	$L__BB0_21;
	add.s32 	%r60, %r3, %r65;
	st.shared.u8 	[%r60], %rs7;
	mov.b16 	%rs23, 255;
	st.shared.u8 	[%r60+1], %rs23;
	mov.b16 	%rs24, 1;
	st.shared.u8 	[%r60+2], %rs24;
	st.shared.u8 	[%r60+3], %rs26;
	st.shared.u8 	[%r60+4], %rs7;
	st.shared.u8 	[%r60+5], %rs23;
	mov.b16 	%rs25, 0;
	st.shared.u8 	[%r60+6], %rs25;
	add.s32 	%r65, %r65, 8;
	st.shared.u8 	[%r60+7], %rs26;
$L__BB0_21:
	setp.ne.s32 	%p27, %r65, 0;
	@%p27 bra 	$L__BB0_1;
	ret;

}
	// .globl	_Z7dfs_gpuILi15EEvPlii
.visible .entry _Z7dfs_gpuILi15EEvPlii(
	.param .u64 .ptr .align 1 _Z7dfs_gpuILi15EEvPlii_param_0,
	.param .u32 _Z7dfs_gpuILi15EEvPlii_param_1,
	.param .u32 _Z7dfs_gpuILi15EEvPlii_param_2
)
{
	.reg .pred 	%p<28>;
	.reg .b16 	%rs<27>;
	.reg .b32 	%r<66>;
	.reg .b64 	%rd<40>;
	// demoted variable
	.shared .align 4 .b8 _ZZ7dfs_gpuILi15EEvPliiE12availability[496];
	// demoted variable
	.shared .align 8 .b8 _ZZ7dfs_gpuILi15EEvPliiE4open[1984];
	// demoted variable
	.shared .align 1 .b8 _ZZ7dfs_gpuILi15EEvPliiE5stack[1440];
	// demoted variable
	.shared .align 8 .b8 _ZZ7dfs_gpuILi15EEvPliiE11pgpualigned[64];
	ld.param.u64 	%rd12, [_Z7dfs_gpuILi15EEvPlii_param_0];
	ld.param.u32 	%r20, [_Z7dfs_gpuILi15EEvPlii_param_1];
	ld.param.u32 	%r21, [_Z7dfs_gpuILi15EEvPlii_param_2];
	cvta.to.global.u64 	%rd1, %rd12;
	mov.u32 	%r22, %ctaid.x;
	shl.b32 	%r23, %r22, 2;
	mov.u32 	%r24, %tid.x;
	add.s32 	%r25, %r23, %r24;
	mad.lo.s32 	%r26, %r20, %r25, %r21;
	mov.u32 	%r27, _ZZ7dfs_gpuILi15EEvPliiE12availability;
	mad.lo.s32 	%r1, %r24, 124, %r27;
	mov.u32 	%r28, _ZZ7dfs_gpuILi15EEvPliiE4open;
	mad.lo.s32 	%r2, %r24, 496, %r28;
	mov.u32 	%r29, _ZZ7dfs_gpuILi15EEvPliiE5stack;
	mad.lo.s32 	%r3, %r24, 360, %r29;
	shl.b32 	%r30, %r24, 4;
	mov.u32 	%r31, _ZZ7dfs_gpuILi15EEvPliiE11pgpualigned;
	add.s32 	%r4, %r31, %r30;
	mov.b32 	%r32, 32767;
	st.shared.u32 	[%r1], %r32;
	mov.b64 	%rd13, 0;
	st.shared.u64 	[%r2], %rd13;
	st.shared.u64 	[%r2+8], %rd13;
	mov.b16 	%rs10, 0;
	st.shared.u8 	[%r3], %rs10;
	mov.b16 	%rs11, 255;
	st.shared.u8 	[%r3+1], %rs11;
	st.shared.u8 	[%r3+2], %rs10;
	st.shared.u8 	[%r3+3], %rs10;
	cvt.s64.s32 	%rd2, %r26;
	mov.b32 	%r65, 4;
$L__BB1_1:
	mov.u32 	%r5, %r65;
	add.s32 	%r6, %r3, %r5;
	ld.shared.u8 	%rs26, [%r6+-1];
	ld.shared.u8 	%rs12, [%r6+-2];
	ld.shared.s8 	%rs2, [%r6+-3];
	add.s32 	%r65, %r5, -4;
	ld.shared.s8 	%rs3, [%r6+-4];
	mul.wide.s16 	%r33, %rs3, 16;
	add.s32 	%r8, %r2, %r33;
	ld.shared.u64 	%rd38, [%r8];
	st.shared.u64 	[%r8+16], %rd38;
	ld.shared.u64 	%rd39, [%r8+8];
	st.shared.u64 	[%r8+24], %rd39;
	mul.wide.s16 	%r34, %rs3, 4;
	add.s32 	%r9, %r1, %r34;
	ld.shared.u32 	%r62, [%r9];
	setp.eq.s16 	%p1, %rs12, 0;
	@%p1 bra 	$L__BB1_5;
	setp.lt.s16 	%p2, %rs2, 0;
	@%p2 bra 	$L__BB1_4;
	cvt.s32.s16 	%r36, %rs2;
	add.s32 	%r37, %r4, %r36;
	st.shared.u8 	[%r37], %rs3;
	mov.b32 	%r38, 1;
	shl.b32 	%r39, %r38, %r36;
	xor.b32  	%r62, %r62, %r39;
	add.s64 	%rd16, %rd39, -1;
	and.b64  	%rd39, %rd16, %rd39;
	st.shared.u64 	[%r8+24], %rd39;
	bra.uni 	$L__BB1_8;
$L__BB1_4:
	cvt.s32.s16 	%r35, %rs3;
	mov.b64 	%rd14, 536870912;
	shr.u64 	%rd15, %rd14, %r35;
	or.b64  	%rd39, %rd39, %rd15;
	st.shared.u64 	[%r8+24], %rd39;
	add.s16 	%rs26, %rs26, 1;
	bra.uni 	$L__BB1_8;
$L__BB1_5:
	setp.lt.s16 	%p3, %rs2, 0;
	@%p3 bra 	$L__BB1_7;
	cvt.s32.s16 	%r41, %rs2;
	add.s32 	%r42, %r4, %r41;
	st.shared.u8 	[%r42], %rs3;
	mov.b32 	%r43, 1;
	shl.b32 	%r44, %r43, %r41;
	xor.b32  	%r62, %r62, %r44;
	add.s64 	%rd19, %rd38, -1;
	and.b64  	%rd38, %rd19, %rd38;
	st.shared.u64 	[%r8+16], %rd38;
	bra.uni 	$L__BB1_8;
$L__BB1_7:
	cvt.s32.s16 	%r40, %rs3;
	mov.b64 	%rd17, 536870912;
	shr.u64 	%rd18, %rd17, %r40;
	or.b64  	%rd38, %rd38, %rd18;
	st.shared.u64 	[%r8+16], %rd38;
	add.s16 	%rs26, %rs26, 1;
$L__BB1_8:
	add.s16 	%rs7, %rs3, 1;
	st.shared.u32 	[%r9+4], %r62;
	and.b16  	%rs13, %rs3, 255;
	setp.eq.s16 	%p4, %rs3, 9;
	@%p4 bra 	$L__BB1_12;
	setp.ne.s16 	%p5, %rs13, 29;
	@%p5 bra 	$L__BB1_13;
	atom.global.add.u64 	%rd11, [%rd1], 1;
	setp.gt.s64 	%p7, %rd11, 99999999;
	@%p7 bra 	$L__BB1_21;
	shl.b64 	%rd30, %rd11, 4;
	add.s64 	%rd31, %rd1, %rd30;
	ld.shared.u64 	%rd32, [%r4];
	st.global.u64 	[%rd31+8], %rd32;
	ld.shared.u64 	%rd33, [%r4+8];
	st.global.u64 	[%rd31+16], %rd33;
	bra.uni 	$L__BB1_21;
$L__BB1_12:
	sub.s64 	%rd20, %rd39, %rd38;
	cvt.s64.s32 	%rd21, %r62;
	mad.lo.s64 	%rd22, %rd20, 131071, %rd21;
	mul.hi.u64 	%rd23, %rd22, 1125968630513921;
	sub.s64 	%rd24, %rd22, %rd23;
	shr.u64 	%rd25, %rd24, 1;
	add.s64 	%rd26, %rd25, %rd23;
	shr.u64 	%rd27, %rd26, 13;
	mul.lo.s64 	%rd28, %rd27, 16383;
	sub.s64 	%rd29, %rd22, %rd28;
	setp.ne.s64 	%p6, %rd29, %rd2;
	@%p6 bra 	$L__BB1_21;
$L__BB1_13:
	setp.eq.s64 	%p8, %rd38, 0;
	@%p8 bra 	$L__BB1_16;
	setp.lt.s16 	%p9, %rs3, 15;
	neg.s64 	%rd34, %rd38;
	and.b64  	%rd35, %rd38, %rd34;
	clz.b64 	%r45, %rd35;
	cvt.u16.u32 	%rs14, %r45;
	sub.s16 	%rs15, %rs3, %rs14;
	add.s16 	%rs8, %rs15, 33;
	and.b16  	%rs16, %rs8, 255;
	setp.lt.u16 	%p10, %rs16, 15;
	cvt.u32.u16 	%r46, %rs8;
	and.b32  	%r47, %r46, 255;
	mov.b32 	%r48, 1;
	shl.b32 	%r49, %r48, %r47;
	and.b32  	%r51, %r49, %r62;
	setp.ne.s32 	%p11, %r51, 0;
	and.pred  	%p12, %p10, %p11;
	setp.ne.s16 	%p13, %rs16, 0;
	or.pred  	%p14, %p9, %p13;
	and.pred  	%p15, %p12, %p14;
	not.pred 	%p16, %p15;
	@%p16 bra 	$L__BB1_16;
	st.shared.u8 	[%r6+-4], %rs7;
	st.shared.u8 	[%r6+-3], %rs8;
	mov.b16 	%rs17, 0;
	st.shared.u8 	[%r6+-2], %rs17;
	st.shared.u8 	[%r6+-1], %rs26;
	mov.u32 	%r65, %r5;
$L__BB1_16:
	setp.eq.s64 	%p17, %rd39, 0;
	@%p17 bra 	$L__BB1_19;
	setp.lt.s16 	%p18, %rs3, 15;
	neg.s64 	%rd36, %rd39;
	and.b64  	%rd37, %rd39, %rd36;
	clz.b64 	%r52, %rd37;
	cvt.u16.u32 	%rs18, %r52;
	sub.s16 	%rs19, %rs3, %rs18;
	add.s16 	%rs9, %rs19, 33;
	and.b16  	%rs20, %rs9, 255;
	setp.lt.u16 	%p19, %rs20, 15;
	cvt.u32.u16 	%r53, %rs9;
	and.b32  	%r54, %r53, 255;
	mov.b32 	%r55, 1;
	shl.b32 	%r56, %r55, %r54;
	and.b32  	%r58, %r56, %r62;
	setp.ne.s32 	%p20, %r58, 0;
	and.pred  	%p21, %p19, %p20;
	setp.ne.s16 	%p22, %rs20, 0;
	or.pred  	%p23, %p18, %p22;
	and.pred  	%p24, %p21, %p23;
	not.pred 	%p25, %p24;
	@%p25 bra 	$L__BB1_19;
	add.s32 	%r59, %r3, %r65;
	st.shared.u8 	[%r59], %rs7;
	st.shared.u8 	[%r59+1], %rs9;
	mov.b16 	%rs21, 1;
	st.shared.u8 	[%r59+2], %rs21;
	add.s32 	%r65, %r65, 4;
	st.shared.u8 	[%r59+3], %rs26;
$L__BB1_19:
	cvt.s16.s8 	%rs22, %rs26;
	setp.gt.s16 	%p26, %rs22, 14;
	@%p26 bra 	$L__BB1_21;
	add.s32 	%r60, %r3, %r65;
	st.shared.u8 	[%r60], %rs7;
	mov.b16 	%rs23, 255;
	st.shared.u8 	[%r60+1], %rs23;
	mov.b16 	%rs24, 1;
	st.shared.u8 	[%r60+2], %rs24;
	st.shared.u8 	[%r60+3], %rs26;
	st.shared.u8 	[%r60+4], %rs7;
	st.shared.u8 	[%r60+5], %rs23;
	mov.b16 	%rs25, 0;
	st.shared.u8 	[%r60+6], %rs25;
	add.s32 	%r65, %r65, 8;
	st.shared.u8 	[%r60+7], %rs26;
$L__BB1_21:
	setp.ne.s32 	%p27, %r65, 0;
	@%p27 bra 	$L__BB1_1;
	ret;

}
	// .globl	_Z7dfs_gpuILi19EEvPlii
.visible .entry _Z7dfs_gpuILi19EEvPlii(
	.param .u64 .ptr .align 1 _Z7dfs_gpuILi19EEvPlii_param_0,
	.param .u32 _Z7dfs_gpuILi19EEvPlii_param_1,
	.param .u32 _Z7dfs_gpuILi19EEvPlii_param_2
)
{
	.reg .pred 	%p<28>;
	.reg .b16 	%rs<27>;
	.reg .b32 	%r<65>;
	.reg .b64 	%rd<40>;
	// demoted variable
	.shared .align 4 .b8 _ZZ7dfs_gpuILi19EEvPliiE12availability[624];
	// demoted variable
	.shared .align 8 .b8 _ZZ7dfs_gpuILi19EEvPliiE4open[2496];
	// demoted variable
	.shared .align 1 .b8 _ZZ7dfs_gpuILi19EEvPliiE5stack[1824];
	// demoted variable
	.shared .align 8 .b8 _ZZ7dfs_gpuILi19EEvPliiE11pgpualigned[96];
	ld.param.u64 	%rd12, [_Z7dfs_gpuILi19EEvPlii_param_0];
	ld.param.u32 	%r20, [_Z7dfs_gpuILi19EEvPlii_param_1];
	ld.param.u32 	%r21, [_Z7dfs_gpuILi19EEvPlii_param_2];
	cvta.to.global.u64 	%rd1, %rd12;
	mov.u32 	%r22, %ctaid.x;
	shl.b32 	%r23, %r22, 2;
	mov.u32 	%r24, %tid.x;
	add.s32 	%r25, %r23, %r24;
	mad.lo.s32 	%r26, %r20, %r25, %r21;
	mov.u32 	%r27, _ZZ7dfs_gpuILi19EEvPliiE12availability;
	mad.lo.s32 	%r1, %r24, 156, %r27;
	mov.u32 	%r28, _ZZ7dfs_gpuILi19EEvPliiE4open;
	mad.lo.s32 	%r2, %r24, 624, %r28;
	mov.u32 	%r29, _ZZ7dfs_gpuILi19EEvPliiE5stack;
	mad.lo.s32 	%r3, %r24, 456, %r29;
	mov.u32 	%r30, _ZZ7dfs_gpuILi19EEvPliiE11pgpualigned;
	mad.lo.s32 	%r4, %r24, 24, %r30;
	mov.b32 	%r31, 524287;
	st.shared.u32 	[%r1], %r31;
	mov.b64 	%rd13, 0;
	st.shared.u64 	[%r2], %rd13;
	st.shared.u64 	[%r2+8], %rd13;
	mov.b16 	%rs10, 0;
	st.shared.u8 	[%r3], %rs10;
	mov.b16 	%rs11, 255;
	st.shared.u8 	[%r3+1], %rs11;
	st.shared.u8 	[%r3+2], %rs10;
	st.shared.u8 	[%r3+3], %rs10;
	cvt.s64.s32 	%rd2, %r26;
	mov.b32 	%r64, 4;
$L__BB2_1:
	mov.u32 	%r5, %r64;
	add.s32 	%r6, %r3, %r5;
	ld.shared.u8 	%rs26, [%r6+-1];
	ld.shared.u8 	%rs12, [%r6+-2];
	ld.shared.s8 	%rs2, [%r6+-3];
	add.s32 	%r64, %r5, -4;
	ld.shared.s8 	%rs3, [%r6+-4];
	mul.wide.s16 	%r32, %rs3, 16;
	add.s32 	%r8, %r2, %r32;
	ld.shared.u64 	%rd38, [%r8];
	st.shared.u64 	[%r8+16], %rd38;
	ld.shared.u64 	%rd39, [%r8+8];
	st.shared.u64 	[%r8+24], %rd39;
	mul.wide.s16 	%r33, %rs3, 4;
	add.s32 	%r9, %r1, %r33;
	ld.shared.u32 	%r61, [%r9];
	setp.eq.s16 	%p1, %rs12, 0;
	@%p1 bra 	$L__BB2_5;
	setp.lt.s16 	%p2, %rs2, 0;
	@%p2 bra 	$L__BB2_4;
	cvt.s32.s16 	%r35, %rs2;
	add.s32 	%r36, %r4, %r35;
	st.shared.u8 	[%r36], %rs3;
	mov.b32 	%r37, 1;
	shl.b32 	%r38, %r37, %r35;
	xor.b32  	%r61, %r61, %r38;
	add.s64 	%rd16, %rd39, -1;
	and.b64  	%rd39, %rd16, %rd39;
	st.shared.u64 	[%r8+24], %rd39;
	bra.uni 	$L__BB2_8;
$L__BB2_4:
	cvt.s32.s16 	%r34, %rs3;
	mov.b64 	%rd14, 137438953472;
	shr.u64 	%rd15, %rd14, %r34;
	or.b64  	%rd39, %rd39, %rd15;
	st.shared.u64 	[%r8+24], %rd39;
	add.s16 	%rs26, %rs26, 1;
	bra.uni 	$L__BB2_8;
$L__BB2_5:
	setp.lt.s16 	%p3, %rs2, 0;
	@%p3 bra 	$L__BB2_7;
	cvt.s32.s16 	%r40, %rs2;
	add.s32 	%r41, %r4, %r40;
	st.shared.u8 	[%r41], %rs3;
	mov.b32 	%r42, 1;
	shl.b32 	%r43, %r42, %r40;
	xor.b32  	%r61, %r61, %r43;
	add.s64 	%rd19, %rd38, -1;
	and.b64  	%rd38, %rd19, %rd38;
	st.shared.u64 	[%r8+16], %rd38;
	bra.uni 	$L__BB2_8;
$L__BB2_7:
	cvt.s32.s16 	%r39, %rs3;
	mov.b64 	%rd17, 137438953472;
	shr.u64 	%rd18, %rd17, %r39;
	or.b64  	%rd38, %rd38, %rd18;
	st.shared.u64 	[%r8+16], %rd38;
	add.s16 	%rs26, %rs26, 1;
$L__BB2_8:
	add.s16 	%rs7, %rs3, 1;
	st.shared.u32 	[%r9+4], %r61;
	and.b16  	%rs13, %rs3, 255;
	setp.eq.s16 	%p4, %rs3, 13;
	@%p4 bra 	$L__BB2_12;
	setp.ne.s16 	%p5, %rs13, 37;
	@%p5 bra 	$L__BB2_13;
	atom.global.add.u64 	%rd11, [%rd1], 1;
	setp.gt.s64 	%p7, %rd11, 99999999;
	@%p7 bra 	$L__BB2_21;
	mad.lo.s64 	%rd30, %rd11, 24, %rd1;
	ld.shared.u64 	%rd31, [%r4];
	st.global.u64 	[%rd30+8], %rd31;
	ld.shared.u64 	%rd32, [%r4+8];
	st.global.u64 	[%rd30+16], %rd32;
	ld.shared.u64 	%rd33, [%r4+16];
	st.global.u64 	[%rd30+24], %rd33;
	bra.uni 	$L__BB2_21;
$L__BB2_12:
	sub.s64 	%rd20, %rd39, %rd38;
	cvt.s64.s32 	%rd21, %r61;
	mad.lo.s64 	%rd22, %rd20, 131071, %rd21;
	mul.hi.u64 	%rd23, %rd22, 1125968630513921;
	sub.s64 	%rd24, %rd22, %rd23;
	shr.u64 	%rd25, %rd24, 1;
	add.s64 	%rd26, %rd25, %rd23;
	shr.u64 	%rd27, %rd26, 13;
	mul.lo.s64 	%rd28, %rd27, 16383;
	sub.s64 	%rd29, %rd22, %rd28;
	setp.ne.s64 	%p6, %rd29, %rd2;
	@%p6 bra 	$L__BB2_21;
$L__BB2_13:
	setp.eq.s64 	%p8, %rd38, 0;
	@%p8 bra 	$L__BB2_16;
	setp.lt.s16 	%p9, %rs3, 19;
	neg.s64 	%rd34, %rd38;
	and.b64  	%rd35, %rd38, %rd34;
	clz.b64 	%r44, %rd35;
	cvt.u16.u32 	%rs14, %r44;
	sub.s16 	%rs15, %rs3, %rs14;
	add.s16 	%rs8, %rs15, 25;
	and.b16  	%rs16, %rs8, 255;
	setp.lt.u16 	%p10, %rs16, 19;
	cvt.u32.u16 	%r45, %rs8;
	and.b32  	%r46, %r45, 255;
	mov.b32 	%r47, 1;
	shl.b32 	%r48, %r47, %r46;
	and.b32  	%r50, %r48, %r61;
	setp.ne.s32 	%p11, %r50, 0;
	and.pred  	%p12, %p10, %p11;
	setp.ne.s16 	%p13, %rs16, 0;
	or.pred  	%p14, %p9, %p13;
	and.pred  	%p15, %p12, %p14;
	not.pred 	%p16, %p15;
	@%p16 bra 	$L__BB2_16;
	st.shared.u8 	[%r6+-4], %rs7;
	st.shared.u8 	[%r6+-3], %rs8;
	mov.b16 	%rs17, 0;
	st.shared.u8 	[%r6+-2], %rs17;
	st.shared.u8 	[%r6+-1], %rs26;
	mov.u32 	%r64, %r5;
$L__BB2_16:
	setp.eq.s64 	%p17, %rd39, 0;
	@%p17 bra 	$L__BB2_19;
	setp.lt.s16 	%p18, %rs3, 19;
	neg.s64 	%rd36, %rd39;
	and.b64  	%rd37, %rd39, %rd36;
	clz.b64 	%r51, %rd37;
	cvt.u16.u32 	%rs18, %r51;
	sub.s16 	%rs19, %rs3, %rs18;
	add.s16 	%rs9, %rs19, 25;
	and.b16  	%rs20, %rs9, 255;
	setp.lt.u16 	%p19, %rs20, 19;
	cvt.u32.u16 	%r52, %rs9;
	and.b32  	%r53, %r52, 255;
	mov.b32 	%r54, 1;
	shl.b32 	%r55, %r54, %r53;
	and.b32  	%r57, %r55, %r61;
	setp.ne.s32 	%p20, %r57, 0;
	and.pred  	%p21, %p19, %p20;
	setp.ne.s16 	%p22, %rs20, 0;
	or.pred  	%p23, %p18, %p22;
	and.pred  	%p24, %p21, %p23;
	not.pred 	%p25, %p24;
	@%p25 bra 	$L__BB2_19;
	add.s32 	%r58, %r3, %r64;
	st.shared.u8 	[%r58], %rs7;
	st.shared.u8 	[%r58+1], %rs9;
	mov.b16 	%rs21, 1;
	st.shared.u8 	[%r58+2], %rs21;
	add.s32 	%r64, %r64, 4;
	st.shared.u8 	[%r58+3], %rs26;
$L__BB2_19:
	cvt.s16.s8 	%rs22, %rs26;
	setp.gt.s16 	%p26, %rs22, 18;
	@%p26 bra 	$L__BB2_21;
	add.s32 	%r59, %r3, %r64;
	st.shared.u8 	[%r59], %rs7;
	mov.b16 	%rs23, 255;
	st.shared.u8 	[%r59+1], %rs23;
	mov.b16 	%rs24, 1;
	st.shared.u8 	[%r59+2], %rs24;
	st.shared.u8 	[%r59+3], %rs26;
	st.shared.u8 	[%r59+4], %rs7;
	st.shared.u8 	[%r59+5], %rs23;
	mov.b16 	%rs25, 0;
	st.shared.u8 	[%r59+6], %rs25;
	add.s32 	%r64, %r64, 8;
	st.shared.u8 	[%r59+7], %rs26;
$L__BB2_21:
	setp.ne.s32 	%p27, %r64, 0;
	@%p27 bra 	$L__BB2_1;
	ret;

}
	// .globl	_Z7dfs_gpuILi20EEvPlii
.visible .entry _Z7dfs_gpuILi20EEvPlii(
	.param .u64 .ptr .align 1 _Z7dfs_gpuILi20EEvPlii_param_0,
	.param .u32 _Z7dfs_gpuILi20EEvPlii_param_1,
	.param .u32 _Z7dfs_gpuILi20EEvPlii_param_2
)
{
	.reg .pred 	%p<28>;
	.reg .b16 	%rs<27>;
	.reg .b32 	%r<65>;
	.reg .b64 	%rd<40>;
	// demoted variable
	.shared .align 4 .b8 _ZZ7dfs_gpuILi20EEvPliiE12availability[656];
	// demoted variable
	.shared .align 8 .b8 _ZZ7dfs_gpuILi20EEvPliiE4open[2624];
	// demoted variable
	.shared .align 1 .b8 _ZZ7dfs_gpuILi20EEvPliiE5stack[1920];
	// demoted variable
	.shared .align 8 .b8 _ZZ7dfs_gpuILi20EEvPliiE11pgpualigned[96];
	ld.param.u64 	%rd12, [_Z7dfs_gpuILi20EEvPlii_param_0];
	ld.param.u32 	%r20, [_Z7dfs_gpuILi20EEvPlii_param_1];
	ld.param.u32 	%r21, [_Z7dfs_gpuILi20EEvPlii_param_2];
	cvta.to.global.u64 	%rd1, %rd12;
	mov.u32 	%r22, %ctaid.x;
	shl.b32 	%r23, %r22, 2;
	mov.u32 	%r24, %tid.x;
	add.s32 	%r25, %r23, %r24;
	mad.lo.s32 	%r26, %r20, %r25, %r21;
	mov.u32 	%r27, _ZZ7dfs_gpuILi20EEvPliiE12availability;
	mad.lo.s32 	%r1, %r24, 164, %r27;
	mov.u32 	%r28, _ZZ7dfs_gpuILi20EEvPliiE4open;
	mad.lo.s32 	%r2, %r24, 656, %r28;
	mov.u32 	%r29, _ZZ7dfs_gpuILi20EEvPliiE5stack;
	mad.lo.s32 	%r3, %r24, 480, %r29;
	mov.u32 	%r30, _ZZ7dfs_gpuILi20EEvPliiE11pgpualigned;
	mad.lo.s32 	%r4, %r24, 24, %r30;
	mov.b32 	%r31, 1048575;
	st.shared.u32 	[%r1], %r31;
	mov.b64 	%rd13, 0;
	st.shared.u64 	[%r2], %rd13;
	st.shared.u64 	[%r2+8], %rd13;
	mov.b16 	%rs10, 0;
	st.shared.u8 	[%r3], %rs10;
	mov.b16 	%rs11, 255;
	st.shared.u8 	[%r3+1], %rs11;
	st.shared.u8 	[%r3+2], %rs10;
	st.shared.u8 	[%r3+3], %rs10;
	cvt.s64.s32 	%rd2, %r26;
	mov.b32 	%r64, 4;
$L__BB3_1:
	mov.u32 	%r5, %r64;
	add.s32 	%r6, %r3, %r5;
	ld.shared.u8 	%rs26, [%r6+-1];
	ld.shared.u8 	%rs12, [%r6+-2];
	ld.shared.s8 	%rs2, [%r6+-3];
	add.s32 	%r64, %r5, -4;
	ld.shared.s8 	%rs3, [%r6+-4];
	mul.wide.s16 	%r32, %rs3, 16;
	add.s32 	%r8, %r2, %r32;
	ld.shared.u64 	%rd38, [%r8];
	st.shared.u64 	[%r8+16], %rd38;
	ld.shared.u64 	%rd39, [%r8+8];
	st.shared.u64 	[%r8+24], %rd39;
	mul.wide.s16 	%r33, %rs3, 4;
	add.s32 	%r9, %r1, %r33;
	ld.shared.u32 	%r61, [%r9];
	setp.eq.s16 	%p1, %rs12, 0;
	@%p1 bra 	$L__BB3_5;
	setp.lt.s16 	%p2, %rs2, 0;
	@%p2 bra 	$L__BB3_4;
	cvt.s32.s16 	%r35, %rs2;
	add.s32 	%r36, %r4, %r35;
	st.shared.u8 	[%r36], %rs3;
	mov.b32 	%r37, 1;
	shl.b32 	%r38, %r37, %r35;
	xor.b32  	%r61, %r61, %r38;
	add.s64 	%rd16, %rd39, -1;
	and.b64  	%rd39, %rd16, %rd39;
	st.shared.u64 	[%r8+24], %rd39;
	bra.uni 	$L__BB3_8;
$L__BB3_4:
	cvt.s32.s16 	%r34, %rs3;
	mov.b64 	%rd14, 549755813888;
	shr.u64 	%rd15, %rd14, %r34;
	or.b64  	%rd39, %rd39, %rd15;
	st.shared.u64 	[%r8+24], %rd39;
	add.s16 	%rs26, %rs26, 1;
	bra.uni 	$L__BB3_8;
$L__BB3_5:
	setp.lt.s16 	%p3, %rs2, 0;
	@%p3 bra 	$L__BB3_7;
	cvt.s32.s16 	%r40, %rs2;
	add.s32 	%r41, %r4, %r40;
	st.shared.u8 	[%r41], %rs3;
	mov.b32 	%r42, 1;
	shl.b32 	%r43, %r42, %r40;
	xor.b32  	%r61, %r61, %r43;
	add.s64 	%rd19, %rd38, -1;
	and.b64  	%rd38, %rd19, %rd38;
	st.shared.u64 	[%r8+16], %rd38;
	bra.uni 	$L__BB3_8;
$L__BB3_7:
	cvt.s32.s16 	%r39, %rs3;
	mov.b64 	%rd17, 549755813888;
	shr.u64 	%rd18, %rd17, %r39;
	or.b64  	%rd38, %rd38, %rd18;
	st.shared.u64 	[%r8+16], %rd38;
	add.s16 	%rs26, %rs26, 1;
$L__BB3_8:
	add.s16 	%rs7, %rs3, 1;
	st.shared.u32 	[%r9+4], %r61;
	and.b16  	%rs13, %rs3, 255;
	setp.eq.s16 	%p4, %rs3, 13;
	@%p4 bra 	$L__BB3_12;
	setp.ne.s16 	%p5, %rs13, 39;
	@%p5 bra 	$L__BB3_13;
	atom.global.add.u64 	%rd11, [%rd1], 1;
	setp.gt.s64 	%p7, %rd11, 99999999;
	@%p7 bra 	$L__BB3_21;
	mad.lo.s64 	%rd30, %rd11, 24, %rd1;
	ld.shared.u64 	%rd31, [%r4];
	st.global.u64 	[%rd30+8], %rd31;
	ld.shared.u64 	%rd32, [%r4+8];
	st.global.u64 	[%rd30+16], %rd32;
	ld.shared.u64 	%rd33, [%r4+16];
	st.global.u64 	[%rd30+24], %rd33;
	bra.uni 	$L__BB3_21;
$L__BB3_12:
	sub.s64 	%rd20, %rd39, %rd38;
	cvt.s64.s32 	%rd21, %r61;
	mad.lo.s64 	%rd22, %rd20, 131071, %rd21;
	mul.hi.u64 	%rd23, %rd22, 1125968630513921;
	sub.s64 	%rd24, %rd22, %rd23;
	shr.u64 	%rd25, %rd24, 1;
	add.s64 	%rd26, %rd25, %rd23;
	shr.u64 	%rd27, %rd26, 13;
	mul.lo.s64 	%rd28, %rd27, 16383;
	sub.s64 	%rd29, %rd22, %rd28;
	setp.ne.s64 	%p6, %rd29, %rd2;
	@%p6 bra 	$L__BB3_21;
$L__BB3_13:
	setp.eq.s64 	%p8, %rd38, 0;
	@%p8 bra 	$L__BB3_16;
	setp.lt.s16 	%p9, %rs3, 20;
	neg.s64 	%rd34, %rd38;
	and.b64  	%rd35, %rd38, %rd34;
	clz.b64 	%r44, %rd35;
	cvt.u16.u32 	%rs14, %r44;
	sub.s16 	%rs15, %rs3, %rs14;
	add.s16 	%rs8, %rs15, 23;
	and.b16  	%rs16, %rs8, 255;
	setp.lt.u16 	%p10, %rs16, 20;
	cvt.u32.u16 	%r45, %rs8;
	and.b32  	%r46, %r45, 255;
	mov.b32 	%r47, 1;
	shl.b32 	%r48, %r47, %r46;
	and.b32  	%r50, %r48, %r61;
	setp.ne.s32 	%p11, %r50, 0;
	and.pred  	%p12, %p10, %p11;
	setp.ne.s16 	%p13, %rs16, 0;
	or.pred  	%p14, %p9, %p13;
	and.pred  	%p15, %p12, %p14;
	not.pred 	%p16, %p15;
	@%p16 bra 	$L__BB3_16;
	st.shared.u8 	[%r6+-4], %rs7;
	st.shared.u8 	[%r6+-3], %rs8;
	mov.b16 	%rs17, 0;
	st.shared.u8 	[%r6+-2], %rs17;
	st.shared.u8 	[%r6+-1], %rs26;
	mov.u32 	%r64, %r5;
$L__BB3_16:
	setp.eq.s64 	%p17, %rd39, 0;
	@%p17 bra 	$L__BB3_19;
	setp.lt.s16 	%p18, %rs3, 20;
	neg.s64 	%rd36, %rd39;
	and.b64  	%rd37, %rd39, %rd36;
	clz.b64 	%r51, %rd37;
	cvt.u16.u32 	%rs18, %r51;
	sub.s16 	%rs19, %rs3, %rs18;
	add.s16 	%rs9, %rs19, 23;
	and.b16  	%rs20, %rs9, 255;
	setp.lt.u16 	%p19, %rs20, 20;
	cvt.u32.u16 	%r52, %rs9;
	and.b32  	%r53, %r52, 255;
	mov.b32 	%r54, 1;
	shl.b32 	%r55, %r54, %r53;
	and.b32  	%r57, %r55, %r61;
	setp.ne.s32 	%p20, %r57, 0;
	and.pred  	%p21, %p19, %p20;
	setp.ne.s16 	%p22, %rs20, 0;
	or.pred  	%p23, %p18, %p22;
	and.pred  	%p24, %p21, %p23;
	not.pred 	%p25, %p24;
	@%p25 bra 	$L__BB3_19;
	add.s32 	%r58, %r3, %r64;
	st.shared.u8 	[%r58], %rs7;
	st.shared.u8 	[%r58+1], %rs9;
	mov.b16 	%rs21, 1;
	st.shared.u8 	[%r58+2], %rs21;
	add.s32 	%r64, %r64, 4;
	st.shared.u8 	[%r58+3], %rs26;
$L__BB3_19:
	cvt.s16.s8 	%rs22, %rs26;
	setp.gt.s16 	%p26, %rs22, 19;
	@%p26 bra 	$L__BB3_21;
	add.s32 	%r59, %r3, %r64;
	st.shared.u8 	[%r59], %rs7;
	mov.b16 	%rs23, 255;
	st.shared.u8 	[%r59+1], %rs23;
	mov.b16 	%rs24, 1;
	st.shared.u8 	[%r59+2], %rs24;
	st.shared.u8 	[%r59+3], %rs26;
	st.shared.u8 	[%r59+4], %rs7;
	st.shared.u8 	[%r59+5], %rs23;
	mov.b16 	%rs25, 0;
	st.shared.u8 	[%r59+6], %rs25;
	add.s32 	%r64, %r64, 8;
	st.shared.u8 	[%r59+7], %rs26;
$L__BB3_21:
	setp.ne.s32 	%p27, %r64, 0;
	@%p27 bra 	$L__BB3_1;
	ret;

}


// ===== COMPILED SASS (sm_100) =====

	.target	sm_100

	.elftype	@"ET_EXEC"


//--------------------- .note.nv.tkinfo           --------------------------
	.section	.note.nv.tkinfo,"",@"SHT_NOTE"
	.sectionflags	@"SHF_NOTE_NV_TKINFO"
	.tkinfo
        /*0018*/ 	.word	0x00000002
        /*0030*/ 	.string	""
        /*0030*/ 	.string	"ptxas"
        /*0030*/ 	.string	"Cuda compilation tools, release 13.0, V13.0.88"
        /*0030*/ 	.string	"Build cuda_13.0.r13.0/compiler.36424714_0"
        /*0030*/ 	.string	"-arch sm_100 -m 64 "



//--------------------- .note.nv.cuinfo           --------------------------
	.section	.note.nv.cuinfo,"",@"SHT_NOTE"
	.sectionflags	@"SHF_NOTE_NV_CUINFO"
        /*0018*/ 	.short	0x0002
        /*001a*/ 	.short	0x0064
        /*001c*/ 	.short	0x0082
	.zero		2


//--------------------- .nv.info                  --------------------------
	.section	.nv.info,"",@"SHT_CUDA_INFO"
	.align	4


	//----- nvinfo : EIATTR_REGCOUNT
	.align		4
        /*0000*/ 	.byte	0x04, 0x2f
        /*0002*/ 	.short	(.L_1 - .L_0)
	.align		4
.L_0:
        /*0004*/ 	.word	index@(_Z7dfs_gpuILi12EEvPlii)
        /*0008*/ 	.word	0x0000001e


	//----- nvinfo : EIATTR_FRAME_SIZE
	.align		4
.L_1:
        /*000c*/ 	.byte	0x04, 0x11
        /*000e*/ 	.short	(.L_3 - .L_2)
	.align		4
.L_2:
        /*0010*/ 	.word	index@(_Z7dfs_gpuILi12EEvPlii)
        /*0014*/ 	.word	0x00000000


	//----- nvinfo : EIATTR_REGCOUNT
	.align		4
.L_3:
        /*0018*/ 	.byte	0x04, 0x2f
        /*001a*/ 	.short	(.L_5 - .L_4)
	.align		4
.L_4:
        /*001c*/ 	.word	index@(_Z7dfs_gpuILi15EEvPlii)
        /*0020*/ 	.word	0x0000001e


	//----- nvinfo : EIATTR_FRAME_SIZE
	.align		4
.L_5:
        /*0024*/ 	.byte	0x04, 0x11
        /*0026*/ 	.short	(.L_7 - .L_6)
	.align		4
.L_6:
        /*0028*/ 	.word	index@(_Z7dfs_gpuILi15EEvPlii)
        /*002c*/ 	.word	0x00000000


	//----- nvinfo : EIATTR_REGCOUNT
	.align		4
.L_7:
        /*0030*/ 	.byte	0x04, 0x2f
        /*0032*/ 	.short	(.L_9 - .L_8)
	.align		4
.L_8:
        /*0034*/ 	.word	index@(_Z7dfs_gpuILi19EEvPlii)
        /*0038*/ 	.word	0x0000001e


	//----- nvinfo : EIATTR_FRAME_SIZE
	.align		4
.L_9:
        /*003c*/ 	.byte	0x04, 0x11
        /*003e*/ 	.short	(.L_11 - .L_10)
	.align		4
.L_10:
        /*0040*/ 	.word	index@(_Z7dfs_gpuILi19EEvPlii)
        /*0044*/ 	.word	0x00000000


	//----- nvinfo : EIATTR_REGCOUNT
	.align		4
.L_11:
        /*0048*/ 	.byte	0x04, 0x2f
        /*004a*/ 	.short	(.L_13 - .L_12)
	.align		4
.L_12:
        /*004c*/ 	.word	index@(_Z7dfs_gpuILi20EEvPlii)
        /*0050*/ 	.word	0x0000001e


	//----- nvinfo : EIATTR_FRAME_SIZE
	.align		4
.L_13:
        /*0054*/ 	.byte	0x04, 0x11
        /*0056*/ 	.short	(.L_15 - .L_14)
	.align		4
.L_14:
        /*0058*/ 	.word	index@(_Z7dfs_gpuILi20EEvPlii)
        /*005c*/ 	.word	0x00000000


	//----- nvinfo : EIATTR_MIN_STACK_SIZE
	.align		4
.L_15:
        /*0060*/ 	.byte	0x04, 0x12
        /*0062*/ 	.short	(.L_17 - .L_16)
	.align		4
.L_16:
        /*0064*/ 	.word	index@(_Z7dfs_gpuILi20EEvPlii)
        /*0068*/ 	.word	0x00000000


	//----- nvinfo : EIATTR_MIN_STACK_SIZE
	.align		4
.L_17:
        /*006c*/ 	.byte	0x04, 0x12
        /*006e*/ 	.short	(.L_19 - .L_18)
	.align		4
.L_18:
        /*0070*/ 	.word	index@(_Z7dfs_gpuILi19EEvPlii)
        /*0074*/ 	.word	0x00000000


	//----- nvinfo : EIATTR_MIN_STACK_SIZE
	.align		4
.L_19:
        /*0078*/ 	.byte	0x04, 0x12
        /*007a*/ 	.short	(.L_21 - .L_20)
	.align		4
.L_20:
        /*007c*/ 	.word	index@(_Z7dfs_gpuILi15EEvPlii)
        /*0080*/ 	.word	0x00000000


	//----- nvinfo : EIATTR_MIN_STACK_SIZE
	.align		4
.L_21:
        /*0084*/ 	.byte	0x04, 0x12
        /*0086*/ 	.short	(.L_23 - .L_22)
	.align		4
.L_22:
        /*0088*/ 	.word	index@(_Z7dfs_gpuILi12EEvPlii)
        /*008c*/ 	.word	0x00000000
.L_23:


//--------------------- .nv.compat                --------------------------
	.section	.nv.compat,"",@"SHT_CUDA_COMPAT_INFO"
	.align	4
        /*0000*/ 	.byte	0x02, 0x09, 0x00, 0x00, 0x02, 0x02, 0x01, 0x00, 0x02, 0x05, 0x05, 0x00, 0x03, 0x07, 0x01, 0x01
        /*0010*/ 	.byte	0x02, 0x03, 0x00, 0x00, 0x02, 0x06, 0x01, 0x00, 0x04, 0x0b, 0x08, 0x00, 0x09, 0x00, 0x00, 0x00
        /*0020*/ 	.byte	0x00, 0x00, 0x00, 0x00


//--------------------- .nv.info._Z7dfs_gpuILi20EEvPlii --------------------------
	.section	.nv.info._Z7dfs_gpuILi20EEvPlii,"",@"SHT_CUDA_INFO"
	.sectionflags	@""
	.align	4


	//----- nvinfo : EIATTR_CUDA_API_VERSION
	.align		4
        /*0000*/ 	.byte	0x04, 0x37
        /*0002*/ 	.short	(.L_25 - .L_24)
.L_24:
        /*0004*/ 	.word	0x00000082


	//----- nvinfo : EIATTR_KPARAM_INFO
	.align		4
.L_25:
        /*0008*/ 	.byte	0x04, 0x17
        /*000a*/ 	.short	(.L_27 - .L_26)
.L_26:
        /*000c*/ 	.word	0x00000000
        /*0010*/ 	.short	0x0002
        /*0012*/ 	.short	0x000c
        /*0014*/ 	.byte	0x00, 0xf0, 0x11, 0x00


	//----- nvinfo : EIATTR_KPARAM_INFO
	.align		4
.L_27:
        /*0018*/ 	.byte	0x04, 0x17
        /*001a*/ 	.short	(.L_29 - .L_28)
.L_28:
        /*001c*/ 	.word	0x00000000
        /*0020*/ 	.short	0x0001
        /*0022*/ 	.short	0x0008
        /*0024*/ 	.byte	0x00, 0xf0, 0x11, 0x00


	//----- nvinfo : EIATTR_KPARAM_INFO
	.align		4
.L_29:
        /*0028*/ 	.byte	0x04, 0x17
        /*002a*/ 	.short	(.L_31 - .L_30)
.L_30:
        /*002c*/ 	.word	0x00000000
        /*0030*/ 	.short	0x0000
        /*0032*/ 	.short	0x0000
        /*0034*/ 	.byte	0x00, 0xf5, 0x21, 0x00


	//----- nvinfo : EIATTR_SPARSE_MMA_MASK
	.align		4
.L_31:
        /*0038*/ 	.byte	0x03, 0x50
        /*003a*/ 	.short	0x0000


	//----- nvinfo : EIATTR_MAXREG_COUNT
	.align		4
        /*003c*/ 	.byte	0x03, 0x1b
        /*003e*/ 	.short	0x00ff


	//----- nvinfo : EIATTR_MERCURY_ISA_VERSION
	.align		4
        /*0040*/ 	.byte	0x03, 0x5f
        /*0042*/ 	.short	0x0101


	//----- nvinfo : EIATTR_INT_WARP_WIDE_INSTR_OFFSETS
	.align		4
        /*0044*/ 	.byte	0x04, 0x31
        /*0046*/ 	.short	(.L_33 - .L_32)


	//   ....[0]....
.L_32:
        /*0048*/ 	.word	0x00000680


	//   ....[1]....
        /*004c*/ 	.word	0x00000780


	//   ....[2]....
        /*0050*/ 	.word	0x00000790


	//----- nvinfo : EIATTR_VRC_CTA_INIT_COUNT
	.align		4
.L_33:
        /*0054*/ 	.byte	0x02, 0x4a
	.zero		1
	.zero		1


	//----- nvinfo : EIATTR_EXIT_INSTR_OFFSETS
	.align		4
        /*0058*/ 	.byte	0x04, 0x1c
        /*005a*/ 	.short	(.L_35 - .L_34)


	//   ....[0]....
.L_34:
        /*005c*/ 	.word	0x00000f80


	//----- nvinfo : EIATTR_CRS_STACK_SIZE
	.align		4
.L_35:
        /*0060*/ 	.byte	0x04, 0x1e
        /*0062*/ 	.short	(.L_37 - .L_36)
.L_36:
        /*0064*/ 	.word	0x00000000


	//----- nvinfo : EIATTR_CBANK_PARAM_SIZE
	.align		4
.L_37:
        /*0068*/ 	.byte	0x03, 0x19
        /*006a*/ 	.short	0x0010


	//----- nvinfo : EIATTR_PARAM_CBANK
	.align		4
        /*006c*/ 	.byte	0x04, 0x0a
        /*006e*/ 	.short	(.L_39 - .L_38)
	.align		4
.L_38:
        /*0070*/ 	.word	index@(.nv.constant0._Z7dfs_gpuILi20EEvPlii)
        /*0074*/ 	.short	0x0380
        /*0076*/ 	.short	0x0010


	//----- nvinfo : EIATTR_SW_WAR
	.align		4
.L_39:
        /*0078*/ 	.byte	0x04, 0x36
        /*007a*/ 	.short	(.L_41 - .L_40)
.L_40:
        /*007c*/ 	.word	0x00000008
.L_41:


//--------------------- .nv.info._Z7dfs_gpuILi19EEvPlii --------------------------
	.section	.nv.info._Z7dfs_gpuILi19EEvPlii,"",@"SHT_CUDA_INFO"
	.sectionflags	@""
	.align	4


	//----- nvinfo : EIATTR_CUDA_API_VERSION
	.align		4
        /*0000*/ 	.byte	0x04, 0x37
        /*0002*/ 	.short	(.L_43 - .L_42)
.L_42:
        /*0004*/ 	.word	0x00000082


	//----- nvinfo : EIATTR_KPARAM_INFO
	.align		4
.L_43:
        /*0008*/ 	.byte	0x04, 0x17
        /*000a*/ 	.short	(.L_45 - .L_44)
.L_44:
        /*000c*/ 	.word	0x00000000
        /*0010*/ 	.short	0x0002
        /*0012*/ 	.short	0x000c
        /*0014*/ 	.byte	0x00, 0xf0, 0x11, 0x00


	//----- nvinfo : EIATTR_KPARAM_INFO
	.align		4
.L_45:
        /*0018*/ 	.byte	0x04, 0x17
        /*001a*/ 	.short	(.L_47 - .L_46)
.L_46:
        /*001c*/ 	.word	0x00000000
        /*0020*/ 	.short	0x0001
        /*0022*/ 	.short	0x0008
        /*0024*/ 	.byte	0x00, 0xf0, 0x11, 0x00


	//----- nvinfo : EIATTR_KPARAM_INFO
	.align		4
.L_47:
        /*0028*/ 	.byte	0x04, 0x17
        /*002a*/ 	.short	(.L_49 - .L_48)
.L_48:
        /*002c*/ 	.word	0x00000000
        /*0030*/ 	.short	0x0000
        /*0032*/ 	.short	0x0000
        /*0034*/ 	.byte	0x00, 0xf5, 0x21, 0x00


	//----- nvinfo : EIATTR_SPARSE_MMA_MASK
	.align		4
.L_49:
        /*0038*/ 	.byte	0x03, 0x50
        /*003a*/ 	.short	0x0000


	//----- nvinfo : EIATTR_MAXREG_COUNT
	.align		4
        /*003c*/ 	.byte	0x03, 0x1b
        /*003e*/ 	.short	0x00ff


	//----- nvinfo : EIATTR_MERCURY_ISA_VERSION
	.align		4
        /*0040*/ 	.byte	0x03, 0x5f
        /*0042*/ 	.short	0x0101


	//----- nvinfo : EIATTR_INT_WARP_WIDE_INSTR_OFFSETS
	.align		4
        /*0044*/ 	.byte	0x04, 0x31
        /*0046*/ 	.short	(.L_51 - .L_50)


	//   ....[0]....
.L_50:
        /*0048*/ 	.word	0x00000680


	//   ....[1]....
        /*004c*/ 	.word	0x00000780


	//   ....[2]....
        /*0050*/ 	.word	0x00000790


	//----- nvinfo : EIATTR_VRC_CTA_INIT_COUNT
	.align		4
.L_51:
        /*0054*/ 	.byte	0x02, 0x4a
	.zero		1
	.zero		1


	//----- nvinfo : EIATTR_EXIT_INSTR_OFFSETS
	.align		4
        /*0058*/ 	.byte	0x04, 0x1c
        /*005a*/ 	.short	(.L_53 - .L_52)


	//   ....[0]....
.L_52:
        /*005c*/ 	.word	0x00000f80


	//----- nvinfo : EIATTR_CRS_STACK_SIZE
	.align		4
.L_53:
        /*0060*/ 	.byte	0x04, 0x1e
        /*0062*/ 	.short	(.L_55 - .L_54)
.L_54:
        /*0064*/ 	.word	0x00000000


	//----- nvinfo : EIATTR_CBANK_PARAM_SIZE
	.align		4
.L_55:
        /*0068*/ 	.byte	0x03, 0x19
        /*006a*/ 	.short	0x0010


	//----- nvinfo : EIATTR_PARAM_CBANK
	.align		4
        /*006c*/ 	.byte	0x04, 0x0a
        /*006e*/ 	.short	(.L_57 - .L_56)
	.align		4
.L_56:
        /*0070*/ 	.word	index@(.nv.constant0._Z7dfs_gpuILi19EEvPlii)
        /*0074*/ 	.short	0x0380
        /*0076*/ 	.short	0x0010


	//----- nvinfo : EIATTR_SW_WAR
	.align		4
.L_57:
        /*0078*/ 	.byte	0x04, 0x36
        /*007a*/ 	.short	(.L_59 - .L_58)
.L_58:
        /*007c*/ 	.word	0x00000008
.L_59:


//--------------------- .nv.info._Z7dfs_gpuILi15EEvPlii --------------------------
	.section	.nv.info._Z7dfs_gpuILi15EEvPlii,"",@"SHT_CUDA_INFO"
	.sectionflags	@""
	.align	4


	//----- nvinfo : EIATTR_CUDA_API_VERSION
	.align		4
        /*0000*/ 	.byte	0x04, 0x37
        /*0002*/ 	.short	(.L_61 - .L_60)
.L_60:
        /*0004*/ 	.word	0x00000082


	//----- nvinfo : EIATTR_KPARAM_INFO
	.align		4
.L_61:
        /*0008*/ 	.byte	0x04, 0x17
        /*000a*/ 	.short	(.L_63 - .L_62)
.L_62:
        /*000c*/ 	.word	0x00000000
        /*0010*/ 	.short	0x0002
        /*0012*/ 	.short	0x000c
        /*0014*/ 	.byte	0x00, 0xf0, 0x11, 0x00


	//----- nvinfo : EIATTR_KPARAM_INFO
	.align		4
.L_63:
        /*0018*/ 	.byte	0x04, 0x17
        /*001a*/ 	.short	(.L_65 - .L_64)
.L_64:
        /*001c*/ 	.word	0x00000000
        /*0020*/ 	.short	0x0001
        /*0022*/ 	.short	0x0008
        /*0024*/ 	.byte	0x00, 0xf0, 0x11, 0x00


	//----- nvinfo : EIATTR_KPARAM_INFO
	.align		4
.L_65:
        /*0028*/ 	.byte	0x04, 0x17
        /*002a*/ 	.short	(.L_67 - .L_66)
.L_66:
        /*002c*/ 	.word	0x00000000
        /*0030*/ 	.short	0x0000
        /*0032*/ 	.short	0x0000
        /*0034*/ 	.byte	0x00, 0xf5, 0x21, 0x00


	//----- nvinfo : EIATTR_SPARSE_MMA_MASK
	.align		4
.L_67:
        /*0038*/ 	.byte	0x03, 0x50
        /*003a*/ 	.short	0x0000


	//----- nvinfo : EIATTR_MAXREG_COUNT
	.align		4
        /*003c*/ 	.byte	0x03, 0x1b
        /*003e*/ 	.short	0x00ff


	//----- nvinfo : EIATTR_MERCURY_ISA_VERSION
	.align		4
        /*0040*/ 	.byte	0x03, 0x5f
        /*0042*/ 	.short	0x0101


	//----- nvinfo : EIATTR_INT_WARP_WIDE_INSTR_OFFSETS
	.align		4
        /*0044*/ 	.byte	0x04, 0x31
        /*0046*/ 	.short	(.L_69 - .L_68)


	//   ....[0]....
.L_68:
        /*0048*/ 	.word	0x00000670


	//   ....[1]....
        /*004c*/ 	.word	0x00000770


	//   ....[2]....
        /*0050*/ 	.word	0x00000780


	//----- nvinfo : EIATTR_VRC_CTA_INIT_COUNT
	.align		4
.L_69:
        /*0054*/ 	.byte	0x02, 0x4a
	.zero		1
	.zero		1


	//----- nvinfo : EIATTR_EXIT_INSTR_OFFSETS
	.align		4
        /*0058*/ 	.byte	0x04, 0x1c
        /*005a*/ 	.short	(.L_71 - .L_70)


	//   ....[0]....
.L_70:
        /*005c*/ 	.word	0x00000f20


	//----- nvinfo : EIATTR_CRS_STACK_SIZE
	.align		4
.L_71:
        /*0060*/ 	.byte	0x04, 0x1e
        /*0062*/ 	.short	(.L_73 - .L_72)
.L_72:
        /*0064*/ 	.word	0x00000000


	//----- nvinfo : EIATTR_CBANK_PARAM_SIZE
	.align		4
.L_73:
        /*0068*/ 	.byte	0x03, 0x19
        /*006a*/ 	.short	0x0010


	//----- nvinfo : EIATTR_PARAM_CBANK
	.align		4
        /*006c*/ 	.byte	0x04, 0x0a
        /*006e*/ 	.short	(.L_75 - .L_74)
	.align		4
.L_74:
        /*0070*/ 	.word	index@(.nv.constant0._Z7dfs_gpuILi15EEvPlii)
        /*0074*/ 	.short	0x0380
        /*0076*/ 	.short	0x0010


	//----- nvinfo : EIATTR_SW_WAR
	.align		4
.L_75:
        /*0078*/ 	.byte	0x04, 0x36
        /*007a*/ 	.short	(.L_77 - .L_76)
.L_76:
        /*007c*/ 	.word	0x00000008
.L_77:


//--------------------- .nv.info._Z7dfs_gpuILi12EEvPlii --------------------------
	.section	.nv.info._Z7dfs_gpuILi12EEvPlii,"",@"SHT_CUDA_INFO"
	.sectionflags	@""
	.align	4


	//----- nvinfo : EIATTR_CUDA_API_VERSION
	.align		4
        /*0000*/ 	.byte	0x04, 0x37
        /*0002*/ 	.short	(.L_79 - .L_78)
.L_78:
        /*0004*/ 	.word	0x00000082


	//----- nvinfo : EIATTR_KPARAM_INFO
	.align		4
.L_79:
        /*0008*/ 	.byte	0x04, 0x17
        /*000a*/ 	.short	(.L_81 - .L_80)
.L_80:
        /*000c*/ 	.word	0x00000000
        /*0010*/ 	.short	0x0002
        /*0012*/ 	.short	0x000c
        /*0014*/ 	.byte	0x00, 0xf0, 0x11, 0x00


	//----- nvinfo : EIATTR_KPARAM_INFO
	.align		4
.L_81:
        /*0018*/ 	.byte	0x04, 0x17
        /*001a*/ 	.short	(.L_83 - .L_82)
.L_82:
        /*001c*/ 	.word	0x00000000
        /*0020*/ 	.short	0x0001
        /*0022*/ 	.short	0x0008
        /*0024*/ 	.byte	0x00, 0xf0, 0x11, 0x00


	//----- nvinfo : EIATTR_KPARAM_INFO
	.align		4
.L_83:
        /*0028*/ 	.byte	0x04, 0x17
        /*002a*/ 	.short	(.L_85 - .L_84)
.L_84:
        /*002c*/ 	.word	0x00000000
        /*0030*/ 	.short	0x0000
        /*0032*/ 	.short	0x0000
        /*0034*/ 	.byte	0x00, 0xf5, 0x21, 0x00


	//----- nvinfo : EIATTR_SPARSE_MMA_MASK
	.align		4
.L_85:
        /*0038*/ 	.byte	0x03, 0x50
        /*003a*/ 	.short	0x0000


	//----- nvinfo : EIATTR_MAXREG_COUNT
	.align		4
        /*003c*/ 	.byte	0x03, 0x1b
        /*003e*/ 	.short	0x00ff


	//----- nvinfo : EIATTR_MERCURY_ISA_VERSION
	.align		4
        /*0040*/ 	.byte	0x03, 0x5f
        /*0042*/ 	.short	0x0101


	//----- nvinfo : EIATTR_INT_WARP_WIDE_INSTR_OFFSETS
	.align		4
        /*0044*/ 	.byte	0x04, 0x31
        /*0046*/ 	.short	(.L_87 - .L_86)


	//   ....[0]....
.L_86:
        /*0048*/ 	.word	0x00000670


	//   ....[1]....
        /*004c*/ 	.word	0x00000770


	//   ....[2]....
        /*0050*/ 	.word	0x00000780


	//----- nvinfo : EIATTR_VRC_CTA_INIT_COUNT
	.align		4
.L_87:
        /*0054*/ 	.byte	0x02, 0x4a
	.zero		1
	.zero		1


	//----- nvinfo : EIATTR_EXIT_INSTR_OFFSETS
	.align		4
        /*0058*/ 	.byte	0x04, 0x1c
        /*005a*/ 	.short	(.L_89 - .L_88)


	//   ....[0]....
.L_88:
        /*005c*/ 	.word	0x00000f20


	//----- nvinfo : EIATTR_CRS_STACK_SIZE
	.align		4
.L_89:
        /*0060*/ 	.byte	0x04, 0x1e
        /*0062*/ 	.short	(.L_91 - .L_90)
.L_90:
        /*0064*/ 	.word	0x00000000


	//----- nvinfo : EIATTR_CBANK_PARAM_SIZE
	.align		4
.L_91:
        /*0068*/ 	.byte	0x03, 0x19
        /*006a*/ 	.short	0x0010


	//----- nvinfo : EIATTR_PARAM_CBANK
	.align		4
        /*006c*/ 	.byte	0x04, 0x0a
        /*006e*/ 	.short	(.L_93 - .L_92)
	.align		4
.L_92:
        /*0070*/ 	.word	index@(.nv.constant0._Z7dfs_gpuILi12EEvPlii)
        /*0074*/ 	.short	0x0380
        /*0076*/ 	.short	0x0010


	//----- nvinfo : EIATTR_SW_WAR
	.align		4
.L_93:
        /*0078*/ 	.byte	0x04, 0x36
        /*007a*/ 	.short	(.L_95 - .L_94)
.L_94:
        /*007c*/ 	.word	0x00000008
.L_95:


//--------------------- .nv.callgraph             --------------------------
	.section	.nv.callgraph,"",@"SHT_CUDA_CALLGRAPH"
	.align	4
	.sectionentsize	8
	.align		4
        /*0000*/ 	.word	0x00000000
	.align		4
        /*0004*/ 	.word	0xffffffff
	.align		4
        /*0008*/ 	.word	0x00000000
	.align		4
        /*000c*/ 	.word	0xfffffffe
	.align		4
        /*0010*/ 	.word	0x00000000
	.align		4
        /*0014*/ 	.word	0xfffffffd
	.align		4
        /*0018*/ 	.word	0x00000000
	.align		4
        /*001c*/ 	.word	0xfffffffc


//--------------------- .text._Z7dfs_gpuILi20EEvPlii --------------------------
	.section	.text._Z7dfs_gpuILi20EEvPlii,"ax",@progbits
	.align	128
        .global         _Z7dfs_gpuILi20EEvPlii
        .type           _Z7dfs_gpuILi20EEvPlii,@function
        .size           _Z7dfs_gpuILi20EEvPlii,(.L_x_64 - _Z7dfs_gpuILi20EEvPlii)
        .other          _Z7dfs_gpuILi20EEvPlii,@"STO_CUDA_ENTRY STV_DEFAULT"
_Z7dfs_gpuILi20EEvPlii:
.text._Z7dfs_gpuILi20EEvPlii:
[----:B------:R-:W-:Y:S01]  /*0000*/  LDC R1, c[0x0][0x37c] ;  /* 0x0000df00ff017b82 */ /* 0x000fe20000000800 */
[----:B------:R-:W0:Y:S01]  /*0010*/  S2R R8, SR_CgaCtaId ;  /* 0x0000000000087919 */ /* 0x000e220000008800 */
[----:B------:R-:W-:-:S06]  /*0020*/  MOV R6, 0x400 ;  /* 0x0000040000067802 */ /* 0x000fcc0000000f00 */
[----:B------:R-:W1:Y:S01]  /*0030*/  LDC.64 R4, c[0x0][0x388] ;  /* 0x0000e200ff047b82 */ /* 0x000e620000000a00 */
[----:B------:R-:W-:Y:S01]  /*0040*/  IMAD.MOV.U32 R11, RZ, RZ, 0xfffff ;  /* 0x000fffffff0b7424 */ /* 0x000fe200078e00ff */
[----:B------:R-:W2:Y:S01]  /*0050*/  S2R R10, SR_TID.X ;  /* 0x00000000000a7919 */ /* 0x000ea20000002100 */
[----:B------:R-:W-:Y:S01]  /*0060*/  IMAD.MOV.U32 R12, RZ, RZ, 0xff ;  /* 0x000000ffff0c7424 */ /* 0x000fe200078e00ff */
[----:B------:R-:W3:Y:S01]  /*0070*/  LDCU.64 UR8, c[0x0][0x358] ;  /* 0x00006b00ff0877ac */ /* 0x000ee20008000a00 */
[C---:B------:R-:W-:Y:S01]  /*0080*/  VIADD R2, R6.reuse, 0x290 ;  /* 0x0000029006027836 */ /* 0x040fe20000000000 */
[----:B------:R-:W4:Y:S01]  /*0090*/  S2R R9, SR_CTAID.X ;  /* 0x0000000000097919 */ /* 0x000f220000002500 */
[C---:B------:R-:W-:Y:S02]  /*00a0*/  VIADD R3, R6.reuse, 0xcd0 ;  /* 0x00000cd006037836 */ /* 0x040fe40000000000 */
[----:B------:R-:W-:Y:S01]  /*00b0*/  VIADD R7, R6, 0x1450 ;  /* 0x0000145006077836 */ /* 0x000fe20000000000 */
[----:B0-----:R-:W-:-:S02]  /*00c0*/  LEA R0, R8, R6, 0x18 ;  /* 0x0000000608007211 */ /* 0x001fc400078ec0ff */
[C---:B------:R-:W-:Y:S02]  /*00d0*/  LEA R2, R8.reuse, R2, 0x18 ;  /* 0x0000000208027211 */ /* 0x040fe400078ec0ff */
[----:B------:R-:W-:Y:S01]  /*00e0*/  LEA R3, R8, R3, 0x18 ;  /* 0x0000000308037211 */ /* 0x000fe200078ec0ff */
[----:B--2---:R-:W-:Y:S01]  /*00f0*/  IMAD R0, R10, 0xa4, R0 ;  /* 0x000000a40a007824 */ /* 0x004fe200078e0200 */
[----:B------:R-:W-:Y:S01]  /*0100*/  LEA R7, R8, R7, 0x18 ;  /* 0x0000000708077211 */ /* 0x000fe200078ec0ff */
[C---:B------:R-:W-:Y:S02]  /*0110*/  IMAD R2, R10.reuse, 0x290, R2 ;  /* 0x000002900a027824 */ /* 0x040fe400078e0202 */
[----:B------:R-:W-:Y:S01]  /*0120*/  IMAD R3, R10, 0x1e0, R3 ;  /* 0x000001e00a037824 */ /* 0x000fe200078e0203 */
[----:B------:R0:W-:Y:S01]  /*0130*/  STS [R0], R11 ;  /* 0x0000000b00007388 */ /* 0x0001e20000000800 */
[----:B----4-:R-:W-:-:S03]  /*0140*/  IMAD R6, R9, 0x4, R10 ;  /* 0x0000000409067824 */ /* 0x010fc600078e020a */
[----:B------:R0:W-:Y:S01]  /*0150*/  STS.128 [R2], RZ ;  /* 0x000000ff02007388 */ /* 0x0001e20000000c00 */
[----:B-1----:R-:W-:Y:S02]  /*0160*/  IMAD R4, R6, R4, R5 ;  /* 0x0000000406047224 */ /* 0x002fe400078e0205 */
[----:B------:R-:W-:Y:S01]  /*0170*/  IMAD R5, R10, 0x18, R7 ;  /* 0x000000180a057824 */ /* 0x000fe200078e0207 */
[----:B------:R0:W-:Y:S01]  /*0180*/  STS.U8 [R3+0x1], R12 ;  /* 0x0000010c03007388 */ /* 0x0001e20000000000 */
[----:B------:R-:W-:Y:S01]  /*0190*/  IMAD.MOV.U32 R6, RZ, RZ, 0x4 ;  /* 0x00000004ff067424 */ /* 0x000fe200078e00ff */
[----:B------:R-:W-:Y:S02]  /*01a0*/  SHF.R.S32.HI R7, RZ, 0x1f, R4 ;  /* 0x0000001fff077819 */ /* 0x000fe40000011404 */
[----:B------:R0:W-:Y:S04]  /*01b0*/  STS.U8 [R3], RZ ;  /* 0x000000ff03007388 */ /* 0x0001e80000000000 */
[----:B------:R0:W-:Y:S04]  /*01c0*/  STS.U8 [R3+0x2], RZ ;  /* 0x000002ff03007388 */ /* 0x0001e80000000000 */
[----:B---3--:R0:W-:Y:S02]  /*01d0*/  STS.U8 [R3+0x3], RZ ;  /* 0x000003ff03007388 */ /* 0x0081e40000000000 */
.L_x_14:
[----:B01----:R-:W-:Y:S01]  /*01e0*/  IMAD.IADD R8, R3, 0x1, R6 ;  /* 0x0000000103087824 */ /* 0x003fe200078e0206 */
[----:B------:R-:W-:Y:S04]  /*01f0*/  BSSY.RECONVERGENT B0, `(.L_x_0) ;  /* 0x000003d000007945 */ /* 0x000fe80003800200 */
[----:B---3--:R-:W1:Y:S04]  /*0200*/  LDS.S8 R9, [R8+-0x4] ;  /* 0xfffffc0008097984 */ /* 0x008e680000000200 */
[----:B0-----:R-:W0:Y:S04]  /*0210*/  LDS.U8 R11, [R8+-0x2] ;  /* 0xfffffe00080b7984 */ /* 0x001e280000000000 */
[----:B------:R-:W-:Y:S04]  /*0220*/  LDS.U8 R25, [R8+-0x1] ;  /* 0xffffff0008197984 */ /* 0x000fe80000000000 */
[----:B------:R-:W-:Y:S01]  /*0230*/  LDS.S8 R14, [R8+-0x3] ;  /* 0xfffffd00080e7984 */ /* 0x000fe20000000200 */
[----:B-12-4-:R-:W-:-:S02]  /*0240*/  IMAD R17, R9, 0x10, R2 ;  /* 0x0000001009117824 */ /* 0x016fc400078e0202 */
[----:B------:R-:W-:Y:S01]  /*0250*/  IMAD R15, R9, 0x4, R0 ;  /* 0x00000004090f7824 */ /* 0x000fe200078e0200 */
[----:B0-----:R-:W-:Y:S02]  /*0260*/  ISETP.NE.AND P0, PT, R11, RZ, PT ;  /* 0x000000ff0b00720c */ /* 0x001fe40003f05270 */
[----:B------:R-:W0:Y:S01]  /*0270*/  LDS.64 R18, [R17] ;  /* 0x0000000011127984 */ /* 0x000e220000000a00 */
[----:B------:R-:W-:Y:S02]  /*0280*/  IMAD.MOV.U32 R11, RZ, RZ, R6 ;  /* 0x000000ffff0b7224 */ /* 0x000fe400078e0006 */
[----:B------:R-:W-:Y:S01]  /*0290*/  VIADD R6, R6, 0xfffffffc ;  /* 0xfffffffc06067836 */ /* 0x000fe20000000000 */
[----:B------:R-:W1:Y:S04]  /*02a0*/  LDS.64 R12, [R17+0x8] ;  /* 0x00000800110c7984 */ /* 0x000e680000000a00 */
[----:B0-----:R0:W-:Y:S01]  /*02b0*/  STS.64 [R17+0x10], R18 ;  /* 0x0000101211007388 */ /* 0x0011e20000000a00 */
[----:B------:R-:W-:-:S02]  /*02c0*/  IMAD.MOV.U32 R20, RZ, RZ, R18 ;  /* 0x000000ffff147224 */ /* 0x000fc400078e0012 */
[----:B------:R-:W-:Y:S01]  /*02d0*/  IMAD.MOV.U32 R21, RZ, RZ, R19 ;  /* 0x000000ffff157224 */ /* 0x000fe200078e0013 */
[----:B-1----:R0:W-:Y:S01]  /*02e0*/  STS.64 [R17+0x18], R12 ;  /* 0x0000180c11007388 */ /* 0x0021e20000000a00 */
[----:B------:R-:W-:Y:S02]  /*02f0*/  IMAD.MOV.U32 R22, RZ, RZ, R12 ;  /* 0x000000ffff167224 */ /* 0x000fe400078e000c */
[----:B------:R-:W-:Y:S01]  /*0300*/  IMAD.MOV.U32 R23, RZ, RZ, R13 ;  /* 0x000000ffff177224 */ /* 0x000fe200078e000d */
[----:B------:R0:W1:Y:S01]  /*0310*/  LDS R10, [R15] ;  /* 0x000000000f0a7984 */ /* 0x0000620000000800 */
[----:B------:R-:W-:Y:S05]  /*0320*/  @!P0 BRA `(.L_x_1) ;  /* 0x0000000000548947 */ /* 0x000fea0003800000 */
[----:B------:R-:W-:-:S13]  /*0330*/  ISETP.GE.AND P0, PT, R14, RZ, PT ;  /* 0x000000ff0e00720c */ /* 0x000fda0003f06270 */
[----:B------:R-:W-:Y:S05]  /*0340*/  @!P0 BRA `(.L_x_2) ;  /* 0x00000000002c8947 */ /* 0x000fea0003800000 */
[----:B0-----:R-:W-:Y:S01]  /*0350*/  IADD3 R13, P0, PT, R22, -0x1, RZ ;  /* 0xffffffff160d7810 */ /* 0x001fe20007f1e0ff */
[----:B------:R-:W-:-:S03]  /*0360*/  IMAD.IADD R12, R5, 0x1, R14 ;  /* 0x00000001050c7824 */ /* 0x000fc600078e020e */
[----:B------:R-:W-:Y:S02]  /*0370*/  IADD3.X R16, PT, PT, R23, -0x1, RZ, P0, !PT ;  /* 0xffffffff17107810 */ /* 0x000fe400007fe4ff */
[----:B------:R-:W-:Y:S01]  /*0380*/  LOP3.LUT R22, R13, R22, RZ, 0xc0, !PT ;  /* 0x000000160d167212 */ /* 0x000fe200078ec0ff */
[----:B------:R0:W-:Y:S01]  /*0390*/  STS.U8 [R12], R9 ;  /* 0x000000090c007388 */ /* 0x0001e20000000000 */
[----:B------:R-:W-:Y:S01]  /*03a0*/  LOP3.LUT R23, R16, R23, RZ, 0xc0, !PT ;  /* 0x0000001710177212 */ /* 0x000fe200078ec0ff */
[----:B------:R-:W-:-:S04]  /*03b0*/  IMAD.MOV.U32 R13, RZ, RZ, 0x1 ;  /* 0x00000001ff0d7424 */ /* 0x000fc800078e00ff */
[----:B------:R0:W-:Y:S01]  /*03c0*/  STS.64 [R17+0x18], R22 ;  /* 0x0000181611007388 */ /* 0x0001e20000000a00 */
[----:B------:R-:W-:-:S04]  /*03d0*/  SHF.L.U32 R13, R13, R14, RZ ;  /* 0x0000000e0d0d7219 */ /* 0x000fc800000006ff */
[----:B-1----:R-:W-:Y:S01]  /*03e0*/  LOP3.LUT R10, R10, R13, RZ, 0x3c, !PT ;  /* 0x0000000d0a0a7212 */ /* 0x002fe200078e3cff */
[----:B------:R-:W-:Y:S06]  /*03f0*/  BRA `(.L_x_3) ;  /* 0x0000000000707947 */ /* 0x000fec0003800000 */
.L_x_2:
[----:B0-----:R-:W-:Y:S01]  /*0400*/  IMAD.MOV.U32 R12, RZ, RZ, 0x80 ;  /* 0x00000080ff0c7424 */ /* 0x001fe200078e00ff */
[----:B------:R-:W-:Y:S01]  /*0410*/  SHF.R.U64 R13, RZ, R9, 0x80 ;  /* 0x00000080ff0d7419 */ /* 0x000fe20000001209 */
[----:B------:R-:W-:-:S03]  /*0420*/  VIADD R25, R25, 0x1 ;  /* 0x0000000119197836 */ /* 0x000fc60000000000 */
[----:B------:R-:W-:Y:S02]  /*0430*/  SHF.R.U32.HI R12, RZ, R9, R12 ;  /* 0x00000009ff0c7219 */ /* 0x000fe4000001160c */
[----:B------:R-:W-:Y:S02]  /*0440*/  LOP3.LUT R22, R22, R13, RZ, 0xfc, !PT ;  /* 0x0000000d16167212 */ /* 0x000fe400078efcff */
[----:B------:R-:W-:-:S05]  /*0450*/  LOP3.LUT R23, R23, R12, RZ, 0xfc, !PT ;  /* 0x0000000c17177212 */ /* 0x000fca00078efcff */
[----:B------:R2:W-:Y:S01]  /*0460*/  STS.64 [R17+0x18], R22 ;  /* 0x0000181611007388 */ /* 0x0005e20000000a00 */
[----:B------:R-:W-:Y:S05]  /*0470*/  BRA `(.L_x_3) ;  /* 0x0000000000507947 */ /* 0x000fea0003800000 */
.L_x_1:
        /* <DEDUP_REMOVED lines=13> */
.L_x_4:
[----:B0-----:R-:W-:Y:S01]  /*0550*/  IMAD.MOV.U32 R12, RZ, RZ, 0x80 ;  /* 0x00000080ff0c7424 */ /* 0x001fe200078e00ff */
[----:B------:R-:W-:Y:S01]  /*0560*/  SHF.R.U64 R13, RZ, R9, 0x80 ;  /* 0x00000080ff0d7419 */ /* 0x000fe20000001209 */
[----:B------:R-:W-:-:S03]  /*0570*/  VIADD R25, R25, 0x1 ;  /* 0x0000000119197836 */ /* 0x000fc60000000000 */
[----:B------:R-:W-:Y:S02]  /*0580*/  SHF.R.U32.HI R12, RZ, R9, R12 ;  /* 0x00000009ff0c7219 */ /* 0x000fe4000001160c */
[----:B------:R-:W-:Y:S02]  /*0590*/  LOP3.LUT R20, R20, R13, RZ, 0xfc, !PT ;  /* 0x0000000d14147212 */ /* 0x000fe400078efcff */
[----:B------:R-:W-:-:S05]  /*05a0*/  LOP3.LUT R21, R21, R12, RZ, 0xfc, !PT ;  /* 0x0000000c15157212 */ /* 0x000fca00078efcff */
[----:B------:R4:W-:Y:S02]  /*05b0*/  STS.64 [R17+0x10], R20 ;  /* 0x0000101411007388 */ /* 0x0009e40000000a00 */
.L_x_3:
[----:B------:R-:W-:Y:S05]  /*05c0*/  BSYNC.RECONVERGENT B0 ;  /* 0x0000000000007941 */ /* 0x000fea0003800200 */
.L_x_0:
[----:B-1----:R1:W-:Y:S01]  /*05d0*/  STS [R15+0x4], R10 ;  /* 0x0000040a0f007388 */ /* 0x0023e20000000800 */
[C---:B------:R-:W-:Y:S01]  /*05e0*/  ISETP.NE.AND P0, PT, R9.reuse, 0xd, PT ;  /* 0x0000000d0900780c */ /* 0x040fe20003f05270 */
[----:B------:R-:W-:Y:S04]  /*05f0*/  BSSY.RECONVERGENT B1, `(.L_x_5) ;  /* 0x0000096000017945 */ /* 0x000fe80003800200 */
[----:B------:R-:W-:Y:S01]  /*0600*/  BSSY.RELIABLE B0, `(.L_x_6) ;  /* 0x0000047000007945 */ /* 0x000fe20003800100 */
[----:B------:R-:W-:-:S07]  /*0610*/  VIADD R27, R9, 0x1 ;  /* 0x00000001091b7836 */ /* 0x000fce0000000000 */
[----:B-1----:R-:W-:Y:S05]  /*0620*/  @!P0 BRA `(.L_x_7) ;  /* 0x00000000009c8947 */ /* 0x002fea0003800000 */
[----:B0-----:R-:W-:-:S04]  /*0630*/  LOP3.LUT R12, R9, 0xff, RZ, 0xc0, !PT ;  /* 0x000000ff090c7812 */ /* 0x001fc800078ec0ff */
[----:B------:R-:W-:-:S13]  /*0640*/  ISETP.NE.AND P0, PT, R12, 0x27, PT ;  /* 0x000000270c00780c */ /* 0x000fda0003f05270 */
[----:B------:R-:W-:Y:S05]  /*0650*/  @!P0 BREAK.RELIABLE B0 ;  /* 0x0000000000008942 */ /* 0x000fea0003800100 */
[----:B------:R-:W-:Y:S05]  /*0660*/  @P0 BRA `(.L_x_8) ;  /* 0x0000000400000947 */ /* 0x000fea0003800000 */
[----:B------:R-:W0:Y:S01]  /*0670*/  S2R R10, SR_LANEID ;  /* 0x00000000000a7919 */ /* 0x000e220000000000 */
[----:B------:R-:W-:Y:S01]  /*0680*/  VOTEU.ANY UR5, UPT, PT ;  /* 0x0000000000057886 */ /* 0x000fe200038e0100 */
[----:B---3--:R-:W1:Y:S01]  /*0690*/  LDC.64 R8, c[0x0][0x380] ;  /* 0x0000e000ff087b82 */ /* 0x008e620000000a00 */
[----:B------:R-:W0:Y:S01]  /*06a0*/  FLO.U32 R13, UR5 ;  /* 0x00000005000d7d00 */ /* 0x000e2200080e0000 */
[----:B------:R-:W-:Y:S01]  /*06b0*/  UPOPC UR6, UR5 ;  /* 0x00000005000672bf */ /* 0x000fe20008000000 */
[----:B------:R-:W-:-:S03]  /*06c0*/  UMOV UR4, URZ ;  /* 0x000000ff00047c82 */ /* 0x000fc60008000000 */
[----:B------:R-:W-:-:S04]  /*06d0*/  UIMAD.WIDE.U32 UR6, UR6, 0x1, URZ ;  /* 0x00000001060678a5 */ /* 0x000fc8000f8e00ff */
[----:B------:R-:W-:Y:S02]  /*06e0*/  UIADD3 UR4, UPT, UPT, UR7, UR4, URZ ;  /* 0x0000000407047290 */ /* 0x000fe4000fffe0ff */
[----:B------:R-:W-:-:S04]  /*06f0*/  IMAD.U32 R11, RZ, RZ, UR7 ;  /* 0x00000007ff0b7e24 */ /* 0x000fc8000f8e00ff */
[----:B------:R-:W-:Y:S01]  /*0700*/  IMAD.U32 R11, RZ, RZ, UR4 ;  /* 0x00000004ff0b7e24 */ /* 0x000fe2000f8e00ff */
[----:B0-----:R-:W-:Y:S01]  /*0710*/  ISETP.EQ.U32.AND P0, PT, R13, R10, PT ;  /* 0x0000000a0d00720c */ /* 0x001fe20003f02070 */
[----:B------:R-:W-:-:S12]  /*0720*/  IMAD.U32 R10, RZ, RZ, UR6 ;  /* 0x00000006ff0a7e24 */ /* 0x000fd8000f8e00ff */
[----:B-1----:R-:W3:Y:S01]  /*0730*/  @P0 ATOMG.E.ADD.64.STRONG.GPU PT, R8, desc[UR8][R8.64], R10 ;  /* 0x8000000a080809a8 */ /* 0x002ee200081ef508 */
[----:B------:R-:W-:Y:S01]  /*0740*/  UMOV UR4, URZ ;  /* 0x000000ff00047c82 */ /* 0x000fe20008000000 */
[----:B------:R-:W0:Y:S02]  /*0750*/  S2R R12, SR_LTMASK ;  /* 0x00000000000c7919 */ /* 0x000e240000003900 */
[----:B0-----:R-:W-:-:S04]  /*0760*/  LOP3.LUT R12, R12, UR5, RZ, 0xc0, !PT ;  /* 0x000000050c0c7c12 */ /* 0x001fc8000f8ec0ff */
[----:B--2-4-:R-:W0:Y:S01]  /*0770*/  POPC R17, R12 ;  /* 0x0000000c00117309 */ /* 0x014e220000000000 */
[----:B---3--:R-:W-:Y:S04]  /*0780*/  SHFL.IDX PT, R14, R8, R13, 0x1f ;  /* 0x00001f0d080e7589 */ /* 0x008fe800000e0000 */
[----:B------:R-:W0:Y:S02]  /*0790*/  SHFL.IDX PT, R15, R9, R13, 0x1f ;  /* 0x00001f0d090f7589 */ /* 0x000e2400000e0000 */
[----:B0-----:R-:W-:-:S04]  /*07a0*/  IMAD.WIDE.U32 R14, R17, 0x1, R14 ;  /* 0x00000001110e7825 */ /* 0x001fc800078e000e */
[----:B------:R-:W-:Y:S01]  /*07b0*/  VIADD R18, R15, UR4 ;  /* 0x000000040f127c36 */ /* 0x000fe20008000000 */
[----:B------:R-:W-:-:S04]  /*07c0*/  ISETP.GT.U32.AND P0, PT, R14, 0x5f5e0ff, PT ;  /* 0x05f5e0ff0e00780c */ /* 0x000fc80003f04070 */
[----:B------:R-:W-:-:S13]  /*07d0*/  ISETP.GT.AND.EX P0, PT, R18, RZ, PT, P0 ;  /* 0x000000ff1200720c */ /* 0x000fda0003f04300 */
[----:B------:R-:W-:Y:S05]  /*07e0*/  @P0 BRA `(.L_x_9) ;  /* 0x0000000400d80947 */ /* 0x000fea0003800000 */
[----:B------:R-:W0:Y:S01]  /*07f0*/  LDS.64 R8, [R5] ;  /* 0x0000000005087984 */ /* 0x000e220000000a00 */
[----:B------:R-:W1:Y:S03]  /*0800*/  LDC.64 R16, c[0x0][0x380] ;  /* 0x0000e000ff107b82 */ /* 0x000e660000000a00 */
[----:B------:R-:W2:Y:S04]  /*0810*/  LDS.64 R10, [R5+0x8] ;  /* 0x00000800050a7984 */ /* 0x000ea80000000a00 */
[----:B------:R-:W3:Y:S01]  /*0820*/  LDS.64 R12, [R5+0x10] ;  /* 0x00001000050c7984 */ /* 0x000ee20000000a00 */
[----:B-1----:R-:W-:-:S04]  /*0830*/  IMAD.WIDE.U32 R14, R14, 0x18, R16 ;  /* 0x000000180e0e7825 */ /* 0x002fc800078e0010 */
[----:B------:R-:W-:-:S04]  /*0840*/  IMAD R17, R18, 0x18, RZ ;  /* 0x0000001812117824 */ /* 0x000fc800078e02ff */
[----:B------:R-:W-:-:S05]  /*0850*/  IMAD.IADD R15, R15, 0x1, R17 ;  /* 0x000000010f0f7824 */ /* 0x000fca00078e0211 */
[----:B0-----:R0:W-:Y:S04]  /*0860*/  STG.E.64 desc[UR8][R14.64+0x8], R8 ;  /* 0x000008080e007986 */ /* 0x0011e8000c101b08 */
[----:B--2---:R0:W-:Y:S04]  /*0870*/  STG.E.64 desc[UR8][R14.64+0x10], R10 ;  /* 0x0000100a0e007986 */ /* 0x0041e8000c101b08 */
[----:B---3--:R0:W-:Y:S01]  /*0880*/  STG.E.64 desc[UR8][R14.64+0x18], R12 ;  /* 0x0000180c0e007986 */ /* 0x0081e2000c101b08 */
[----:B------:R-:W-:Y:S05]  /*0890*/  BRA `(.L_x_9) ;  /* 0x0000000400ac7947 */ /* 0x000fea0003800000 */
.L_x_7:
[----:B------:R-:W-:Y:S01]  /*08a0*/  IADD3 R19, P0, PT, -R20, R22, RZ ;  /* 0x0000001614137210 */ /* 0x000fe20007f1e1ff */
[--C-:B0-----:R-:W-:Y:S01]  /*08b0*/  IMAD.MOV.U32 R12, RZ, RZ, R10.reuse ;  /* 0x000000ffff0c7224 */ /* 0x101fe200078e000a */
[----:B------:R-:W-:-:S03]  /*08c0*/  SHF.R.S32.HI R13, RZ, 0x1f, R10 ;  /* 0x0000001fff0d7819 */ /* 0x000fc6000001140a */
[----:B------:R-:W-:Y:S02]  /*08d0*/  IMAD.X R14, R23, 0x1, ~R21, P0 ;  /* 0x00000001170e7824 */ /* 0x000fe400000e0e15 */
[----:B------:R-:W-:-:S04]  /*08e0*/  IMAD.WIDE.U32 R18, R19, 0x1ffff, R12 ;  /* 0x0001ffff13127825 */ /* 0x000fc800078e000c */
[----:B------:R-:W-:Y:S02]  /*08f0*/  IMAD R13, R14, 0x1ffff, RZ ;  /* 0x0001ffff0e0d7824 */ /* 0x000fe400078e02ff */
[----:B------:R-:W-:-:S04]  /*0900*/  IMAD.WIDE.U32 R14, R18, 0x400101, RZ ;  /* 0x00400101120e7825 */ /* 0x000fc800078e00ff */
[----:B------:R-:W-:-:S04]  /*0910*/  IMAD.IADD R19, R19, 0x1, R13 ;  /* 0x0000000113137824 */ /* 0x000fc800078e020d */
[----:B------:R-:W-:-:S04]  /*0920*/  IMAD.WIDE.U32 R12, R19, 0x400101, RZ ;  /* 0x00400101130c7825 */ /* 0x000fc800078e00ff */
[----:B------:R-:W-:-:S04]  /*0930*/  IMAD.WIDE.U32 R12, P0, R18, 0x40010, R12 ;  /* 0x00040010120c7825 */ /* 0x000fc8000780000c */
[----:B--234-:R-:W-:Y:S01]  /*0940*/  IMAD.X R17, RZ, RZ, RZ, P0 ;  /* 0x000000ffff117224 */ /* 0x01cfe200000e06ff */
[----:B------:R-:W-:Y:S01]  /*0950*/  IADD3 RZ, P0, PT, R15, R12, RZ ;  /* 0x0000000c0fff7210 */ /* 0x000fe20007f1e0ff */
[----:B------:R-:W-:-:S04]  /*0960*/  IMAD.MOV.U32 R16, RZ, RZ, R13 ;  /* 0x000000ffff107224 */ /* 0x000fc800078e000d */
[----:B------:R-:W-:-:S03]  /*0970*/  IMAD.WIDE.U32.X R16, R19, 0x40010, R16, P0 ;  /* 0x0004001013107825 */ /* 0x000fc600000e0410 */
[----:B------:R-:W-:-:S05]  /*0980*/  IADD3 R13, P0, PT, R18, -R16, RZ ;  /* 0x80000010120d7210 */ /* 0x000fca0007f1e0ff */
[----:B------:R-:W-:-:S05]  /*0990*/  IMAD.X R12, R19, 0x1, ~R17, P0 ;  /* 0x00000001130c7824 */ /* 0x000fca00000e0e11 */
[--C-:B------:R-:W-:Y:S02]  /*09a0*/  SHF.R.U64 R13, R13, 0x1, R12.reuse ;  /* 0x000000010d0d7819 */ /* 0x100fe4000000120c */
[----:B------:R-:W-:Y:S02]  /*09b0*/  SHF.R.U32.HI R15, RZ, 0x1, R12 ;  /* 0x00000001ff0f7819 */ /* 0x000fe4000001160c */
[----:B------:R-:W-:-:S05]  /*09c0*/  IADD3 R13, P0, PT, R13, R16, RZ ;  /* 0x000000100d0d7210 */ /* 0x000fca0007f1e0ff */
[----:B------:R-:W-:-:S05]  /*09d0*/  IMAD.X R12, R15, 0x1, R17, P0 ;  /* 0x000000010f0c7824 */ /* 0x000fca00000e0611 */
[--C-:B------:R-:W-:Y:S02]  /*09e0*/  SHF.R.U64 R13, R13, 0xd, R12.reuse ;  /* 0x0000000d0d0d7819 */ /* 0x100fe4000000120c */
[----:B------:R-:W-:-:S03]  /*09f0*/  SHF.R.U32.HI R12, RZ, 0xd, R12 ;  /* 0x0000000dff0c7819 */ /* 0x000fc6000001160c */
[----:B------:R-:W-:-:S04]  /*0a00*/  IMAD.WIDE.U32 R18, R13, -0x3fff, R18 ;  /* 0xffffc0010d127825 */ /* 0x000fc800078e0012 */
[----:B------:R-:W-:Y:S01]  /*0a10*/  IMAD R12, R12, -0x3fff, RZ ;  /* 0xffffc0010c0c7824 */ /* 0x000fe200078e02ff */
[----:B------:R-:W-:-:S04]  /*0a20*/  ISETP.NE.U32.AND P0, PT, R18, R4, PT ;  /* 0x000000041200720c */ /* 0x000fc80003f05070 */
[----:B------:R-:W-:-:S04]  /*0a30*/  IADD3 R12, PT, PT, R19, -R13, R12 ;  /* 0x8000000d130c7210 */ /* 0x000fc80007ffe00c */
[----:B------:R-:W-:-:S13]  /*0a40*/  ISETP.NE.AND.EX P0, PT, R12, R7, PT, P0 ;  /* 0x000000070c00720c */ /* 0x000fda0003f05300 */
[----:B------:R-:W-:Y:S05]  /*0a50*/  @P0 BREAK.RELIABLE B0 ;  /* 0x0000000000000942 */ /* 0x000fea0003800100 */
[----:B------:R-:W-:Y:S05]  /*0a60*/  @P0 BRA `(.L_x_9) ;  /* 0x0000000400380947 */ /* 0x000fea0003800000 */
.L_x_8:
[----:B------:R-:W-:Y:S05]  /*0a70*/  BSYNC.RELIABLE B0 ;  /* 0x0000000000007941 */ /* 0x000fea0003800100 */
.L_x_6:
[----:B------:R-:W-:Y:S01]  /*0a80*/  ISETP.NE.U32.AND P1, PT, R20, RZ, PT ;  /* 0x000000ff1400720c */ /* 0x000fe20003f25070 */
[----:B------:R-:W-:Y:S01]  /*0a90*/  BSSY.RECONVERGENT B2, `(.L_x_10) ;  /* 0x0000020000027945 */ /* 0x000fe20003800200 */
[----:B------:R-:W-:Y:S02]  /*0aa0*/  PRMT R12, R25, 0x8880, RZ ;  /* 0x00008880190c7816 */ /* 0x000fe400000000ff */
[----:B------:R-:W-:Y:S02]  /*0ab0*/  ISETP.NE.AND.EX P1, PT, R21, RZ, PT, P1 ;  /* 0x000000ff1500720c */ /* 0x000fe40003f25310 */
[----:B------:R-:W-:Y:S02]  /*0ac0*/  ISETP.NE.U32.AND P0, PT, R22, RZ, PT ;  /* 0x000000ff1600720c */ /* 0x000fe40003f05070 */
[----:B------:R-:W-:Y:S02]  /*0ad0*/  ISETP.GT.AND P3, PT, R12, 0x13, PT ;  /* 0x000000130c00780c */ /* 0x000fe40003f64270 */
[----:B------:R-:W-:-:S07]  /*0ae0*/  ISETP.NE.AND.EX P0, PT, R23, RZ, PT, P0 ;  /* 0x000000ff1700720c */ /* 0x000fce0003f05300 */
[----:B------:R-:W-:Y:S06]  /*0af0*/  @!P1 BRA `(.L_x_11) ;  /* 0x0000000000649947 */ /* 0x000fec0003800000 */
[----:B------:R-:W-:-:S05]  /*0b00*/  IADD3 R13, P1, PT, RZ, -R20, RZ ;  /* 0x80000014ff0d7210 */ /* 0x000fca0007f3e0ff */
[----:B------:R-:W-:-:S05]  /*0b10*/  IMAD.X R12, RZ, RZ, ~R21, P1 ;  /* 0x000000ffff0c7224 */ /* 0x000fca00008e0e15 */
[----:B---34-:R-:W-:-:S04]  /*0b20*/  LOP3.LUT R21, R21, R12, RZ, 0xc0, !PT ;  /* 0x0000000c15157212 */ /* 0x018fc800078ec0ff */
[----:B------:R-:W-:-:S13]  /*0b30*/  ISETP.NE.U32.AND P1, PT, R21, RZ, PT ;  /* 0x000000ff1500720c */ /* 0x000fda0003f25070 */
[----:B------:R-:W-:-:S04]  /*0b40*/  @!P1 LOP3.LUT R21, R20, R13, RZ, 0xc0, !PT ;  /* 0x0000000d14159212 */ /* 0x000fc800078ec0ff */
[----:B------:R-:W0:Y:S02]  /*0b50*/  FLO.U32 R12, R21 ;  /* 0x00000015000c7300 */ /* 0x000e2400000e0000 */
[C---:B0-----:R-:W-:Y:S02]  /*0b60*/  IADD3 R13, PT, PT, -R12.reuse, 0x1f, RZ ;  /* 0x0000001f0c0d7810 */ /* 0x041fe40007ffe1ff */
[----:B------:R-:W-:-:S03]  /*0b70*/  IADD3 R12, PT, PT, -R12, 0x3f, RZ ;  /* 0x0000003f0c0c7810 */ /* 0x000fc60007ffe1ff */
[----:B------:R-:W-:Y:S02]  /*0b80*/  @P1 IMAD.MOV R12, RZ, RZ, R13 ;  /* 0x000000ffff0c1224 */ /* 0x000fe400078e020d */
[----:B------:R-:W-:Y:S02]  /*0b90*/  IMAD.MOV.U32 R13, RZ, RZ, 0x1 ;  /* 0x00000001ff0d7424 */ /* 0x000fe400078e00ff */
[----:B------:R-:W-:-:S05]  /*0ba0*/  IMAD.MOV R12, RZ, RZ, -R12 ;  /* 0x000000ffff0c7224 */ /* 0x000fca00078e0a0c */
[----:B------:R-:W-:-:S04]  /*0bb0*/  PRMT R12, R12, 0x7710, RZ ;  /* 0x000077100c0c7816 */ /* 0x000fc800000000ff */
[----:B------:R-:W-:-:S04]  /*0bc0*/  IADD3 R15, PT, PT, R9, 0x17, R12 ;  /* 0x00000017090f7810 */ /* 0x000fc80007ffe00c */
[C---:B------:R-:W-:Y:S02]  /*0bd0*/  LOP3.LUT R12, R15.reuse, 0xff, RZ, 0xc0, !PT ;  /* 0x000000ff0f0c7812 */ /* 0x040fe400078ec0ff */
[----:B------:R-:W-:Y:S02]  /*0be0*/  LOP3.LUT P1, RZ, R15, 0xff, RZ, 0xc0, !PT ;  /* 0x000000ff0fff7812 */ /* 0x000fe4000782c0ff */
[----:B------:R-:W-:Y:S02]  /*0bf0*/  SHF.L.U32 R13, R13, R12, RZ ;  /* 0x0000000c0d0d7219 */ /* 0x000fe400000006ff */
[----:B------:R-:W-:Y:S02]  /*0c00*/  ISETP.LT.OR P1, PT, R9, 0x14, P1 ;  /* 0x000000140900780c */ /* 0x000fe40000f21670 */
[----:B------:R-:W-:-:S04]  /*0c10*/  LOP3.LUT P2, RZ, R13, R10, RZ, 0xc0, !PT ;  /* 0x0000000a0dff7212 */ /* 0x000fc8000784c0ff */
[----:B------:R-:W-:-:S04]  /*0c20*/  ISETP.LT.U32.AND P2, PT, R12, 0x14, P2 ;  /* 0x000000140c00780c */ /* 0x000fc80001741070 */
[----:B------:R-:W-:-:S13]  /*0c30*/  PLOP3.LUT P1, PT, P2, P1, PT, 0x80, 0x8 ;  /* 0x000000000008781c */ /* 0x000fda0001723070 */
[----:B------:R0:W-:Y:S01]  /*0c40*/  @P1 STS.U8 [R8+-0x3], R15 ;  /* 0xfffffd0f08001388 */ /* 0x0001e20000000000 */
[----:B------:R-:W-:-:S03]  /*0c50*/  @P1 IMAD.MOV.U32 R6, RZ, RZ, R11 ;  /* 0x000000ffff061224 */ /* 0x000fc600078e000b */
[----:B------:R0:W-:Y:S04]  /*0c60*/  @P1 STS.U8 [R8+-0x4], R27 ;  /* 0xfffffc1b08001388 */ /* 0x0001e80000000000 */
[----:B------:R0:W-:Y:S04]  /*0c70*/  @P1 STS.U8 [R8+-0x2], RZ ;  /* 0xfffffeff08001388 */ /* 0x0001e80000000000 */
[----:B------:R0:W-:Y:S02]  /*0c80*/  @P1 STS.U8 [R8+-0x1], R25 ;  /* 0xffffff1908001388 */ /* 0x0001e40000000000 */
.L_x_11:
[----:B------:R-:W-:Y:S05]  /*0c90*/  BSYNC.RECONVERGENT B2 ;  /* 0x0000000000027941 */ /* 0x000fea0003800200 */
.L_x_10:
[----:B------:R-:W-:Y:S04]  /*0ca0*/  BSSY.RECONVERGENT B2, `(.L_x_12) ;  /* 0x000001d000027945 */ /* 0x000fe80003800200 */
[----:B------:R-:W-:Y:S05]  /*0cb0*/  @!P0 BRA `(.L_x_13) ;  /* 0x00000000006c8947 */ /* 0x000fea0003800000 */
[----:B------:R-:W-:-:S05]  /*0cc0*/  IADD3 R11, P0, PT, RZ, -R22, RZ ;  /* 0x80000016ff0b7210 */ /* 0x000fca0007f1e0ff */
[----:B0-----:R-:W-:-:S05]  /*0cd0*/  IMAD.X R8, RZ, RZ, ~R23, P0 ;  /* 0x000000ffff087224 */ /* 0x001fca00000e0e17 */
[----:B--2---:R-:W-:-:S04]  /*0ce0*/  LOP3.LUT R23, R23, R8, RZ, 0xc0, !PT ;  /* 0x0000000817177212 */ /* 0x004fc800078ec0ff */
        /* <DEDUP_REMOVED lines=13> */
[----:B------:R-:W-:Y:S01]  /*0dc0*/  ISETP.LT.OR P1, PT, R9, 0x14, P1 ;  /* 0x000000140900780c */ /* 0x000fe20000f21670 */
[----:B---3--:R-:W-:Y:S01]  /*0dd0*/  IMAD.MOV.U32 R9, RZ, RZ, 0x1 ;  /* 0x00000001ff097424 */ /* 0x008fe200078e00ff */
[----:B------:R-:W-:-:S04]  /*0de0*/  LOP3.LUT P0, RZ, R11, R10, RZ, 0xc0, !PT ;  /* 0x0000000a0bff7212 */ /* 0x000fc8000780c0ff */
[----:B------:R-:W-:-:S04]  /*0df0*/  ISETP.LT.U32.AND P0, PT, R8, 0x14, P0 ;  /* 0x000000140800780c */ /* 0x000fc80000701070 */
[----:B------:R-:W-:-:S13]  /*0e00*/  PLOP3.LUT P0, PT, P0, P1, PT, 0x80, 0x8 ;  /* 0x000000000008781c */ /* 0x000fda0000703070 */
[----:B------:R-:W-:Y:S02]  /*0e10*/  @P0 IMAD.IADD R8, R3, 0x1, R6 ;  /* 0x0000000103080824 */ /* 0x000fe400078e0206 */
[----:B------:R-:W-:-:S03]  /*0e20*/  @P0 VIADD R6, R6, 0x4 ;  /* 0x0000000406060836 */ /* 0x000fc60000000000 */
[----:B------:R1:W-:Y:S04]  /*0e30*/  @P0 STS.U8 [R8+0x1], R13 ;  /* 0x0000010d08000388 */ /* 0x0003e80000000000 */
[----:B------:R1:W-:Y:S04]  /*0e40*/  @P0 STS.U8 [R8+0x2], R9 ;  /* 0x0000020908000388 */ /* 0x0003e80000000000 */
[----:B------:R1:W-:Y:S04]  /*0e50*/  @P0 STS.U8 [R8], R27 ;  /* 0x0000001b08000388 */ /* 0x0003e80000000000 */
[----:B------:R1:W-:Y:S02]  /*0e60*/  @P0 STS.U8 [R8+0x3], R25 ;  /* 0x0000031908000388 */ /* 0x0003e40000000000 */
.L_x_13:
[----:B------:R-:W-:Y:S05]  /*0e70*/  BSYNC.RECONVERGENT B2 ;  /* 0x0000000000027941 */ /* 0x000fea0003800200 */
.L_x_12:
[----:B------:R-:W-:Y:S05]  /*0e80*/  @P3 BRA `(.L_x_9) ;  /* 0x0000000000303947 */ /* 0x000fea0003800000 */
[----:B01----:R-:W-:Y:S02]  /*0e90*/  IMAD.IADD R8, R3, 0x1, R6 ;  /* 0x0000000103087824 */ /* 0x003fe400078e0206 */
[----:B---3--:R-:W-:Y:S02]  /*0ea0*/  IMAD.MOV.U32 R9, RZ, RZ, 0xff ;  /* 0x000000ffff097424 */ /* 0x008fe400078e00ff */
[----:B------:R-:W-:Y:S01]  /*0eb0*/  IMAD.MOV.U32 R10, RZ, RZ, 0x1 ;  /* 0x00000001ff0a7424 */ /* 0x000fe200078e00ff */
[----:B------:R0:W-:Y:S01]  /*0ec0*/  STS.U8 [R8], R27 ;  /* 0x0000001b08007388 */ /* 0x0001e20000000000 */
[----:B------:R-:W-:-:S03]  /*0ed0*/  VIADD R6, R6, 0x8 ;  /* 0x0000000806067836 */ /* 0x000fc60000000000 */
[----:B------:R0:W-:Y:S04]  /*0ee0*/  STS.U8 [R8+0x4], R27 ;  /* 0x0000041b08007388 */ /* 0x0001e80000000000 */
[----:B------:R0:W-:Y:S04]  /*0ef0*/  STS.U8 [R8+0x3], R25 ;  /* 0x0000031908007388 */ /* 0x0001e80000000000 */
[----:B------:R0:W-:Y:S04]  /*0f00*/  STS.U8 [R8+0x7], R25 ;  /* 0x0000071908007388 */ /* 0x0001e80000000000 */
[----:B------:R0:W-:Y:S04]  /*0f10*/  STS.U8 [R8+0x1], R9 ;  /* 0x0000010908007388 */ /* 0x0001e80000000000 */
[----:B------:R0:W-:Y:S04]  /*0f20*/  STS.U8 [R8+0x5], R9 ;  /* 0x0000050908007388 */ /* 0x0001e80000000000 */
[----:B------:R0:W-:Y:S04]  /*0f30*/  STS.U8 [R8+0x6], RZ ;  /* 0x000006ff08007388 */ /* 0x0001e80000000000 */
[----:B------:R0:W-:Y:S02]  /*0f40*/  STS.U8 [R8+0x2], R10 ;  /* 0x0000020a08007388 */ /* 0x0001e40000000000 */
.L_x_9:
[----:B------:R-:W-:Y:S05]  /*0f50*/  BSYNC.RECONVERGENT B1 ;  /* 0x0000000000017941 */ /* 0x000fea0003800200 */
.L_x_5:
[----:B------:R-:W-:-:S13]  /*0f60*/  ISETP.NE.AND P0, PT, R6, RZ, PT ;  /* 0x000000ff0600720c */ /* 0x000fda0003f05270 */
[----:B------:R-:W-:Y:S05]  /*0f70*/  @P0 BRA `(.L_x_14) ;  /* 0xfffffff000980947 */ /* 0x000fea000383ffff */
[----:B------:R-:W-:Y:S05]  /*0f80*/  EXIT ;  /* 0x000000000000794d */ /* 0x000fea0003800000 */
.L_x_15:
[----:B------:R-:W-:-:S00]  /*0f90*/  BRA `(.L_x_15) ;  /* 0xfffffffc00fc7947 */ /* 0x000fc0000383ffff */
[----:B------:R-:W-:-:S00]  /*0fa0*/  NOP ;  /* 0x0000000000007918 */ /* 0x000fc00000000000 */
        /* <DEDUP_REMOVED lines=13> */
.L_x_64:


//--------------------- .text._Z7dfs_gpuILi19EEvPlii --------------------------
	.section	.text._Z7dfs_gpuILi19EEvPlii,"ax",@progbits
	.align	128
        .global         _Z7dfs_gpuILi19EEvPlii
        .type           _Z7dfs_gpuILi19EEvPlii,@function
        .size           _Z7dfs_gpuILi19EEvPlii,(.L_x_65 - _Z7dfs_gpuILi19EEvPlii)
        .other          _Z7dfs_gpuILi19EEvPlii,@"STO_CUDA_ENTRY STV_DEFAULT"
_Z7dfs_gpuILi19EEvPlii:
.text._Z7dfs_gpuILi19EEvPlii:
        /* <DEDUP_REMOVED lines=30> */
.L_x_30:
        /* <DEDUP_REMOVED lines=34> */
.L_x_18:
        /* <DEDUP_REMOVED lines=8> */
.L_x_17:
        /* <DEDUP_REMOVED lines=13> */
.L_x_20:
[----:B0-----:R-:W-:Y:S01]  /*0550*/  IMAD.MOV.U32 R12, RZ, RZ, 0x20 ;  /* 0x00000020ff0c7424 */ /* 0x001fe200078e00ff */
[----:B------:R-:W-:Y:S01]  /*0560*/  SHF.R.U64 R13, RZ, R9, 0x20 ;  /* 0x00000020ff0d7419 */ /* 0x000fe20000001209 */
[----:B------:R-:W-:-:S03]  /*0570*/  VIADD R25, R25, 0x1 ;  /* 0x0000000119197836 */ /* 0x000fc60000000000 */
[----:B------:R-:W-:Y:S02]  /*0580*/  SHF.R.U32.HI R12, RZ, R9, R12 ;  /* 0x00000009ff0c7219 */ /* 0x000fe4000001160c */
[----:B------:R-:W-:Y:S02]  /*0590*/  LOP3.LUT R20, R20, R13, RZ, 0xfc, !PT ;  /* 0x0000000d14147212 */ /* 0x000fe400078efcff */
[----:B------:R-:W-:-:S05]  /*05a0*/  LOP3.LUT R21, R21, R12, RZ, 0xfc, !PT ;  /* 0x0000000c15157212 */ /* 0x000fca00078efcff */
[----:B------:R4:W-:Y:S02]  /*05b0*/  STS.64 [R17+0x10], R20 ;  /* 0x0000101411007388 */ /* 0x0009e40000000a00 */
.L_x_19:
[----:B------:R-:W-:Y:S05]  /*05c0*/  BSYNC.RECONVERGENT B0 ;  /* 0x0000000000007941 */ /* 0x000fea0003800200 */
.L_x_16:
        /* <DEDUP_REMOVED lines=45> */
.L_x_23:
        /* <DEDUP_REMOVED lines=29> */
.L_x_24:
[----:B------:R-:W-:Y:S05]  /*0a70*/  BSYNC.RELIABLE B0 ;  /* 0x0000000000007941 */ /* 0x000fea0003800100 */
.L_x_22:
        /* <DEDUP_REMOVED lines=33> */
.L_x_27:
[----:B------:R-:W-:Y:S05]  /*0c90*/  BSYNC.RECONVERGENT B2 ;  /* 0x0000000000027941 */ /* 0x000fea0003800200 */
.L_x_26:
        /* <DEDUP_REMOVED lines=29> */
.L_x_29:
[----:B------:R-:W-:Y:S05]  /*0e70*/  BSYNC.RECONVERGENT B2 ;  /* 0x0000000000027941 */ /* 0x000fea0003800200 */
.L_x_28:
        /* <DEDUP_REMOVED lines=13> */
.L_x_25:
[----:B------:R-:W-:Y:S05]  /*0f50*/  BSYNC.RECONVERGENT B1 ;  /* 0x0000000000017941 */ /* 0x000fea0003800200 */
.L_x_21:
[----:B------:R-:W-:-:S13]  /*0f60*/  ISETP.NE.AND P0, PT, R6, RZ, PT ;  /* 0x000000ff0600720c */ /* 0x000fda0003f05270 */
[----:B------:R-:W-:Y:S05]  /*0f70*/  @P0 BRA `(.L_x_30) ;  /* 0xfffffff000980947 */ /* 0x000fea000383ffff */
[----:B------:R-:W-:Y:S05]  /*0f80*/  EXIT ;  /* 0x000000000000794d */ /* 0x000fea0003800000 */
.L_x_31:
        /* <DEDUP_REMOVED lines=15> */
.L_x_65:


//--------------------- .text._Z7dfs_gpuILi15EEvPlii --------------------------
	.section	.text._Z7dfs_gpuILi15EEvPlii,"ax",@progbits
	.align	128
        .global         _Z7dfs_gpuILi15EEvPlii
        .type           _Z7dfs_gpuILi15EEvPlii,@function
        .size           _Z7dfs_gpuILi15EEvPlii,(.L_x_66 - _Z7dfs_gpuILi15EEvPlii)
        .other          _Z7dfs_gpuILi15EEvPlii,@"STO_CUDA_ENTRY STV_DEFAULT"
_Z7dfs_gpuILi15EEvPlii:
.text._Z7dfs_gpuILi15EEvPlii:
[----:B------:R-:W-:Y:S01]  /*0000*/  LDC R1, c[0x0][0x37c] ;  /* 0x0000df00ff017b82 */ /* 0x000fe20000000800 */
[----:B------:R-:W0:Y:S01]  /*0010*/  S2R R9, SR_CgaCtaId ;  /* 0x0000000000097919 */ /* 0x000e220000008800 */
[----:B------:R-:W-:Y:S01]  /*0020*/  MOV R0, 0x400 ;  /* 0x0000040000007802 */ /* 0x000fe20000000f00 */
[----:B------:R-:W-:Y:S01]  /*0030*/  IMAD.MOV.U32 R8, RZ, RZ, 0x7fff ;  /* 0x00007fffff087424 */ /* 0x000fe200078e00ff */
[----:B------:R-:W1:Y:S01]  /*0040*/  LDCU.64 UR8, c[0x0][0x358] ;  /* 0x00006b00ff0877ac */ /* 0x000e620008000a00 */
[----:B------:R-:W2:Y:S01]  /*0050*/  S2R R11, SR_TID.X ;  /* 0x00000000000b7919 */ /* 0x000ea20000002100 */
[----:B------:R-:W-:Y:S02]  /*0060*/  IMAD.MOV.U32 R10, RZ, RZ, 0xff ;  /* 0x000000ffff0a7424 */ /* 0x000fe400078e00ff */
[C---:B------:R-:W-:Y:S01]  /*0070*/  VIADD R2, R0.reuse, 0x1f0 ;  /* 0x000001f000027836 */ /* 0x040fe20000000000 */
[----:B------:R-:W3:Y:S01]  /*0080*/  S2R R4, SR_CTAID.X ;  /* 0x0000000000047919 */ /* 0x000ee20000002500 */
[C---:B------:R-:W-:Y:S01]  /*0090*/  VIADD R3, R0.reuse, 0x9b0 ;  /* 0x000009b000037836 */ /* 0x040fe20000000000 */
[----:B------:R-:W4:Y:S01]  /*00a0*/  LDCU.64 UR10, c[0x0][0x380] ;  /* 0x00007000ff0a77ac */ /* 0x000f220008000a00 */
[C---:B0-----:R-:W-:Y:S01]  /*00b0*/  LEA R7, R9.reuse, R0, 0x18 ;  /* 0x0000000009077211 */ /* 0x041fe200078ec0ff */
[----:B------:R-:W-:Y:S01]  /*00c0*/  VIADD R0, R0, 0xf50 ;  /* 0x00000f5000007836 */ /* 0x000fe20000000000 */
[----:B------:R-:W-:-:S02]  /*00d0*/  LEA R6, R9, R2, 0x18 ;  /* 0x0000000209067211 */ /* 0x000fc400078ec0ff */
[----:B------:R-:W-:Y:S01]  /*00e0*/  LEA R5, R9, R3, 0x18 ;  /* 0x0000000309057211 */ /* 0x000fe200078ec0ff */
[C---:B--2---:R-:W-:Y:S01]  /*00f0*/  IMAD R7, R11.reuse, 0x7c, R7 ;  /* 0x0000007c0b077824 */ /* 0x044fe200078e0207 */
[----:B------:R-:W0:Y:S01]  /*0100*/  LDC.64 R2, c[0x0][0x388] ;  /* 0x0000e200ff027b82 */ /* 0x000e220000000a00 */
[----:B------:R-:W-:Y:S01]  /*0110*/  IMAD R6, R11, 0x1f0, R6 ;  /* 0x000001f00b067824 */ /* 0x000fe200078e0206 */
[----:B------:R-:W-:Y:S01]  /*0120*/  LEA R0, R9, R0, 0x18 ;  /* 0x0000000009007211 */ /* 0x000fe200078ec0ff */
[----:B------:R-:W-:Y:S01]  /*0130*/  IMAD R5, R11, 0x168, R5 ;  /* 0x000001680b057824 */ /* 0x000fe200078e0205 */
[----:B------:R2:W-:Y:S01]  /*0140*/  STS [R7], R8 ;  /* 0x0000000807007388 */ /* 0x0005e20000000800 */
[----:B---3--:R-:W-:-:S03]  /*0150*/  IMAD R4, R4, 0x4, R11 ;  /* 0x0000000404047824 */ /* 0x008fc600078e020b */
[----:B------:R2:W-:Y:S04]  /*0160*/  STS.128 [R6], RZ ;  /* 0x000000ff06007388 */ /* 0x0005e80000000c00 */
[----:B------:R2:W-:Y:S04]  /*0170*/  STS.U8 [R5+0x1], R10 ;  /* 0x0000010a05007388 */ /* 0x0005e80000000000 */
[----:B------:R2:W-:Y:S04]  /*0180*/  STS.U8 [R5], RZ ;  /* 0x000000ff05007388 */ /* 0x0005e80000000000 */
[----:B------:R2:W-:Y:S04]  /*0190*/  STS.U8 [R5+0x2], RZ ;  /* 0x000002ff05007388 */ /* 0x0005e80000000000 */
[----:B------:R2:W-:Y:S01]  /*01a0*/  STS.U8 [R5+0x3], RZ ;  /* 0x000003ff05007388 */ /* 0x0005e20000000000 */
[----:B0-----:R-:W-:-:S02]  /*01b0*/  IMAD R4, R4, R2, R3 ;  /* 0x0000000204047224 */ /* 0x001fc400078e0203 */
[----:B------:R-:W-:Y:S02]  /*01c0*/  IMAD R3, R11, 0x10, R0 ;  /* 0x000000100b037824 */ /* 0x000fe400078e0200 */
[----:B------:R-:W-:Y:S01]  /*01d0*/  IMAD.MOV.U32 R2, RZ, RZ, 0x4 ;  /* 0x00000004ff027424 */ /* 0x000fe200078e00ff */
[----:B-12-4-:R-:W-:-:S07]  /*01e0*/  SHF.R.S32.HI R0, RZ, 0x1f, R4 ;  /* 0x0000001fff007819 */ /* 0x016fce0000011404 */
.L_x_46:
[----:B01----:R-:W-:Y:S01]  /*01f0*/  IMAD.IADD R8, R5, 0x1, R2 ;  /* 0x0000000105087824 */ /* 0x003fe200078e0202 */
[----:B------:R-:W-:Y:S04]  /*0200*/  BSSY.RECONVERGENT B0, `(.L_x_32) ;  /* 0x000003b000007945 */ /* 0x000fe80003800200 */
[----:B---3--:R-:W0:Y:S04]  /*0210*/  LDS.S8 R9, [R8+-0x4] ;  /* 0xfffffc0008097984 */ /* 0x008e280000000200 */
[----:B------:R-:W1:Y:S04]  /*0220*/  LDS.U8 R11, [R8+-0x2] ;  /* 0xfffffe00080b7984 */ /* 0x000e680000000000 */
[----:B------:R-:W-:Y:S04]  /*0230*/  LDS.U8 R25, [R8+-0x1] ;  /* 0xffffff0008197984 */ /* 0x000fe80000000000 */
[----:B------:R-:W-:Y:S01]  /*0240*/  LDS.S8 R14, [R8+-0x3] ;  /* 0xfffffd00080e7984 */ /* 0x000fe20000000200 */
[----:B0-2-4-:R-:W-:-:S02]  /*0250*/  IMAD R17, R9, 0x10, R6 ;  /* 0x0000001009117824 */ /* 0x015fc400078e0206 */
[----:B------:R-:W-:Y:S01]  /*0260*/  IMAD R15, R9, 0x4, R7 ;  /* 0x00000004090f7824 */ /* 0x000fe200078e0207 */
[----:B-1----:R-:W-:Y:S02]  /*0270*/  ISETP.NE.AND P0, PT, R11, RZ, PT ;  /* 0x000000ff0b00720c */ /* 0x002fe40003f05270 */
        /* <DEDUP_REMOVED lines=25> */
.L_x_34:
[----:B------:R-:W-:Y:S01]  /*0410*/  UMOV UR4, 0x20000000 ;  /* 0x2000000000047882 */ /* 0x000fe20000000000 */
[----:B------:R-:W-:Y:S02]  /*0420*/  VIADD R25, R25, 0x1 ;  /* 0x0000000119197836 */ /* 0x000fe40000000000 */
[----:B0-----:R-:W-:-:S05]  /*0430*/  IMAD.U32 R12, RZ, RZ, UR4 ;  /* 0x00000004ff0c7e24 */ /* 0x001fca000f8e00ff */
[----:B------:R-:W-:-:S04]  /*0440*/  SHF.R.U64 R13, R12, R9, RZ ;  /* 0x000000090c0d7219 */ /* 0x000fc800000012ff */
[----:B------:R-:W-:-:S05]  /*0450*/  LOP3.LUT R22, R22, R13, RZ, 0xfc, !PT ;  /* 0x0000000d16167212 */ /* 0x000fca00078efcff */
[----:B------:R2:W-:Y:S01]  /*0460*/  STS.64 [R17+0x18], R22 ;  /* 0x0000181611007388 */ /* 0x0005e20000000a00 */
[----:B------:R-:W-:Y:S05]  /*0470*/  BRA `(.L_x_35) ;  /* 0x00000000004c7947 */ /* 0x000fea0003800000 */
.L_x_33:
        /* <DEDUP_REMOVED lines=13> */
.L_x_36:
[----:B------:R-:W-:Y:S01]  /*0550*/  UMOV UR4, 0x20000000 ;  /* 0x2000000000047882 */ /* 0x000fe20000000000 */
[----:B------:R-:W-:Y:S02]  /*0560*/  VIADD R25, R25, 0x1 ;  /* 0x0000000119197836 */ /* 0x000fe40000000000 */
[----:B0-----:R-:W-:-:S05]  /*0570*/  IMAD.U32 R12, RZ, RZ, UR4 ;  /* 0x00000004ff0c7e24 */ /* 0x001fca000f8e00ff */
[----:B------:R-:W-:-:S04]  /*0580*/  SHF.R.U64 R13, R12, R9, RZ ;  /* 0x000000090c0d7219 */ /* 0x000fc800000012ff */
[----:B------:R-:W-:-:S05]  /*0590*/  LOP3.LUT R20, R20, R13, RZ, 0xfc, !PT ;  /* 0x0000000d14147212 */ /* 0x000fca00078efcff */
[----:B------:R4:W-:Y:S02]  /*05a0*/  STS.64 [R17+0x10], R20 ;  /* 0x0000101411007388 */ /* 0x0009e40000000a00 */
.L_x_35:
[----:B------:R-:W-:Y:S05]  /*05b0*/  BSYNC.RECONVERGENT B0 ;  /* 0x0000000000007941 */ /* 0x000fea0003800200 */
.L_x_32:
        /* <DEDUP_REMOVED lines=34> */
[----:B------:R-:W0:Y:S01]  /*07e0*/  LDS.128 R8, [R3] ;  /* 0x0000000003087984 */ /* 0x000e220000000c00 */
[----:B------:R-:W-:-:S04]  /*07f0*/  LEA R12, P0, R14, UR10, 0x4 ;  /* 0x0000000a0e0c7c11 */ /* 0x000fc8000f8020ff */
[----:B------:R-:W-:-:S05]  /*0800*/  LEA.HI.X R13, R14, UR11, R17, 0x4, P0 ;  /* 0x0000000b0e0d7c11 */ /* 0x000fca00080f2411 */
[----:B0-----:R0:W-:Y:S04]  /*0810*/  STG.E.64 desc[UR8][R12.64+0x8], R8 ;  /* 0x000008080c007986 */ /* 0x0011e8000c101b08 */
[----:B------:R0:W-:Y:S01]  /*0820*/  STG.E.64 desc[UR8][R12.64+0x10], R10 ;  /* 0x0000100a0c007986 */ /* 0x0001e2000c101b08 */
[----:B------:R-:W-:Y:S05]  /*0830*/  BRA `(.L_x_41) ;  /* 0x0000000400ac7947 */ /* 0x000fea0003800000 */
.L_x_39:
        /* <DEDUP_REMOVED lines=29> */
.L_x_40:
[----:B------:R-:W-:Y:S05]  /*0a10*/  BSYNC.RELIABLE B0 ;  /* 0x0000000000007941 */ /* 0x000fea0003800100 */
.L_x_38:
        /* <DEDUP_REMOVED lines=33> */
.L_x_43:
[----:B------:R-:W-:Y:S05]  /*0c30*/  BSYNC.RECONVERGENT B2 ;  /* 0x0000000000027941 */ /* 0x000fea0003800200 */
.L_x_42:
        /* <DEDUP_REMOVED lines=29> */
.L_x_45:
[----:B------:R-:W-:Y:S05]  /*0e10*/  BSYNC.RECONVERGENT B2 ;  /* 0x0000000000027941 */ /* 0x000fea0003800200 */
.L_x_44:
        /* <DEDUP_REMOVED lines=13> */
.L_x_41:
[----:B------:R-:W-:Y:S05]  /*0ef0*/  BSYNC.RECONVERGENT B1 ;  /* 0x0000000000017941 */ /* 0x000fea0003800200 */
.L_x_37:
[----:B------:R-:W-:-:S13]  /*0f00*/  ISETP.NE.AND P0, PT, R2, RZ, PT ;  /* 0x000000ff0200720c */ /* 0x000fda0003f05270 */
[----:B------:R-:W-:Y:S05]  /*0f10*/  @P0 BRA `(.L_x_46) ;  /* 0xfffffff000b40947 */ /* 0x000fea000383ffff */
[----:B------:R-:W-:Y:S05]  /*0f20*/  EXIT ;  /* 0x000000000000794d */ /* 0x000fea0003800000 */
.L_x_47:
        /* <DEDUP_REMOVED lines=13> */
.L_x_66:


//--------------------- .text._Z7dfs_gpuILi12EEvPlii --------------------------
	.section	.text._Z7dfs_gpuILi12EEvPlii,"ax",@progbits
	.align	128
        .global         _Z7dfs_gpuILi12EEvPlii
        .type           _Z7dfs_gpuILi12EEvPlii,@function
        .size           _Z7dfs_gpuILi12EEvPlii,(.L_x_67 - _Z7dfs_gpuILi12EEvPlii)
        .other          _Z7dfs_gpuILi12EEvPlii,@"STO_CUDA_ENTRY STV_DEFAULT"
_Z7dfs_gpuILi12EEvPlii:
.text._Z7dfs_gpuILi12EEvPlii:
        /* <DEDUP_REMOVED lines=31> */
.L_x_62:
        /* <DEDUP_REMOVED lines=34> */
.L_x_50:
[----:B------:R-:W-:Y:S01]  /*0410*/  UMOV UR4, 0x800000 ;  /* 0x0080000000047882 */ /* 0x000fe20000000000 */
[----:B------:R-:W-:Y:S02]  /*0420*/  VIADD R25, R25, 0x1 ;  /* 0x0000000119197836 */ /* 0x000fe40000000000 */
[----:B0-----:R-:W-:-:S05]  /*0430*/  IMAD.U32 R12, RZ, RZ, UR4 ;  /* 0x00000004ff0c7e24 */ /* 0x001fca000f8e00ff */
[----:B------:R-:W-:-:S04]  /*0440*/  SHF.R.U64 R13, R12, R9, RZ ;  /* 0x000000090c0d7219 */ /* 0x000fc800000012ff */
[----:B------:R-:W-:-:S05]  /*0450*/  LOP3.LUT R22, R22, R13, RZ, 0xfc, !PT ;  /* 0x0000000d16167212 */ /* 0x000fca00078efcff */
[----:B------:R2:W-:Y:S01]  /*0460*/  STS.64 [R17+0x18], R22 ;  /* 0x0000181611007388 */ /* 0x0005e20000000a00 */
[----:B------:R-:W-:Y:S05]  /*0470*/  BRA `(.L_x_51) ;  /* 0x00000000004c7947 */ /* 0x000fea0003800000 */
.L_x_49:
        /* <DEDUP_REMOVED lines=13> */
.L_x_52:
[----:B------:R-:W-:Y:S01]  /*0550*/  UMOV UR4, 0x800000 ;  /* 0x0080000000047882 */ /* 0x000fe20000000000 */
[----:B------:R-:W-:Y:S02]  /*0560*/  VIADD R25, R25, 0x1 ;  /* 0x0000000119197836 */ /* 0x000fe40000000000 */
[----:B0-----:R-:W-:-:S05]  /*0570*/  IMAD.U32 R12, RZ, RZ, UR4 ;  /* 0x00000004ff0c7e24 */ /* 0x001fca000f8e00ff */
[----:B------:R-:W-:-:S04]  /*0580*/  SHF.R.U64 R13, R12, R9, RZ ;  /* 0x000000090c0d7219 */ /* 0x000fc800000012ff */
[----:B------:R-:W-:-:S05]  /*0590*/  LOP3.LUT R20, R20, R13, RZ, 0xfc, !PT ;  /* 0x0000000d14147212 */ /* 0x000fca00078efcff */
[----:B------:R4:W-:Y:S02]  /*05a0*/  STS.64 [R17+0x10], R20 ;  /* 0x0000101411007388 */ /* 0x0009e40000000a00 */
.L_x_51:
[----:B------:R-:W-:Y:S05]  /*05b0*/  BSYNC.RECONVERGENT B0 ;  /* 0x0000000000007941 */ /* 0x000fea0003800200 */
.L_x_48:
        /* <DEDUP_REMOVED lines=40> */
.L_x_55:
        /* <DEDUP_REMOVED lines=29> */
.L_x_56:
[----:B------:R-:W-:Y:S05]  /*0a10*/  BSYNC.RELIABLE B0 ;  /* 0x0000000000007941 */ /* 0x000fea0003800100 */
.L_x_54:
        /* <DEDUP_REMOVED lines=33> */
.L_x_59:
[----:B------:R-:W-:Y:S05]  /*0c30*/  BSYNC.RECONVERGENT B2 ;  /* 0x0000000000027941 */ /* 0x000fea0003800200 */
.L_x_58:
        /* <DEDUP_REMOVED lines=29> */
.L_x_61:
[----:B------:R-:W-:Y:S05]  /*0e10*/  BSYNC.RECONVERGENT B2 ;  /* 0x0000000000027941 */ /* 0x000fea0003800200 */
.L_x_60:
        /* <DEDUP_REMOVED lines=13> */
.L_x_57:
[----:B------:R-:W-:Y:S05]  /*0ef0*/  BSYNC.RECONVERGENT B1 ;  /* 0x0000000000017941 */ /* 0x000fea0003800200 */
.L_x_53:
[----:B------:R-:W-:-:S13]  /*0f00*/  ISETP.NE.AND P0, PT, R2, RZ, PT ;  /* 0x000000ff0200720c */ /* 0x000fda0003f05270 */
[----:B------:R-:W-:Y:S05]  /*0f10*/  @P0 BRA `(.L_x_62) ;  /* 0xfffffff000b40947 */ /* 0x000fea000383ffff */
[----:B------:R-:W-:Y:S05]  /*0f20*/  EXIT ;  /* 0x000000000000794d */ /* 0x000fea0003800000 */
.L_x_63:
        /* <DEDUP_REMOVED lines=13> */
.L_x_67:


//--------------------- .nv.shared._Z7dfs_gpuILi20EEvPlii --------------------------
	.section	.nv.shared._Z7dfs_gpuILi20EEvPlii,"aw",@nobits
	.sectionflags	@""
	.align	8
.nv.shared._Z7dfs_gpuILi20EEvPlii:
	.zero		6320


//--------------------- .nv.shared.reserved.0     --------------------------
	.section	.nv.shared.reserved.0,"aw",@nobits
	.weak		__nv_reservedSMEM_offset_0_alias
	.size		__nv_reservedSMEM_offset_0_alias, 0, 64
	.other		__nv_reservedSMEM_offset_0_alias,@"STO_CUDA_RESERVED_SHARED STV_DEFAULT"
__nv_reservedSMEM_offset_0_alias:
	.zero		0
	.zero		64


//--------------------- .nv.shared._Z7dfs_gpuILi19EEvPlii --------------------------
	.section	.nv.shared._Z7dfs_gpuILi19EEvPlii,"aw",@nobits
	.sectionflags	@""
	.align	8
.nv.shared._Z7dfs_gpuILi19EEvPlii:
	.zero		6064


//--------------------- .nv.shared._Z7dfs_gpuILi15EEvPlii --------------------------
	.section	.nv.shared._Z7dfs_gpuILi15EEvPlii,"aw",@nobits
	.sectionflags	@""
	.align	8
.nv.shared._Z7dfs_gpuILi15EEvPlii:
	.zero		5008


//--------------------- .nv.shared._Z7dfs_gpuILi12EEvPlii --------------------------
	.section	.nv.shared._Z7dfs_gpuILi12EEvPlii,"aw",@nobits
	.sectionflags	@""
	.align	8
.nv.shared._Z7dfs_gpuILi12EEvPlii:
	.zero		4240


//--------------------- .nv.constant0._Z7dfs_gpuILi20EEvPlii --------------------------
	.section	.nv.constant0._Z7dfs_gpuILi20EEvPlii,"a",@progbits
	.sectionflags	@""
	.align	4
.nv.constant0._Z7dfs_gpuILi20EEvPlii:
	.zero		912


//--------------------- .nv.constant0._Z7dfs_gpuILi19EEvPlii --------------------------
	.section	.nv.constant0._Z7dfs_gpuILi19EEvPlii,"a",@progbits
	.sectionflags	@""
	.align	4
.nv.constant0._Z7dfs_gpuILi19EEvPlii:
	.zero		912


//--------------------- .nv.constant0._Z7dfs_gpuILi15EEvPlii --------------------------
	.section	.nv.constant0._Z7dfs_gpuILi15EEvPlii,"a",@progbits
	.sectionflags	@""
	.align	4
.nv.constant0._Z7dfs_gpuILi15EEvPlii:
	.zero		912


//--------------------- .nv.constant0._Z7dfs_gpuILi12EEvPlii --------------------------
	.section	.nv.constant0._Z7dfs_gpuILi12EEvPlii,"a",@progbits
	.sectionflags	@""
	.align	4
.nv.constant0._Z7dfs_gpuILi12EEvPlii:
	.zero		912


//--------------------- SYMBOLS --------------------------

	.type		.nv.reservedSmem.offset0,@object
	.size		.nv.reservedSmem.offset0,0x4
	.type		.nv.reservedSmem.cap,@object
	.size		.nv.reservedSmem.cap,0x4
